//
// Generated by NVIDIA NVVM Compiler
//
// Compiler Build ID: CL-36424714
// Cuda compilation tools, release 13.0, V13.0.88
// Based on NVVM 20.0.0
//

.version 9.0
.target sm_100
.address_size 64

	// .globl	_Z14blank_functionv
.func  (.param .b64 func_retval0) __internal_accurate_pow
(
	.param .b64 __internal_accurate_pow_param_0
)
;
.extern .shared .align 16 .b8 chunk[];

.visible .entry _Z14blank_functionv()
{


	ret;

}
	// .globl	_Z11computeSumsPfS_mmiiii
.visible .entry _Z11computeSumsPfS_mmiiii(
	.param .u64 .ptr .align 1 _Z11computeSumsPfS_mmiiii_param_0,
	.param .u64 .ptr .align 1 _Z11computeSumsPfS_mmiiii_param_1,
	.param .u64 _Z11computeSumsPfS_mmiiii_param_2,
	.param .u64 _Z11computeSumsPfS_mmiiii_param_3,
	.param .u32 _Z11computeSumsPfS_mmiiii_param_4,
	.param .u32 _Z11computeSumsPfS_mmiiii_param_5,
	.param .u32 _Z11computeSumsPfS_mmiiii_param_6,
	.param .u32 _Z11computeSumsPfS_mmiiii_param_7
)
{
	.reg .pred 	%p<33>;
	.reg .b32 	%r<234>;
	.reg .b32 	%f<50>;
	.reg .b64 	%rd<100>;

	ld.param.u64 	%rd3, [_Z11computeSumsPfS_mmiiii_param_0];
	ld.param.u64 	%rd5, [_Z11computeSumsPfS_mmiiii_param_2];
	ld.param.u64 	%rd6, [_Z11computeSumsPfS_mmiiii_param_3];
	ld.param.u32 	%r122, [_Z11computeSumsPfS_mmiiii_param_4];
	ld.param.u32 	%r125, [_Z11computeSumsPfS_mmiiii_param_5];
	ld.param.u32 	%r123, [_Z11computeSumsPfS_mmiiii_param_6];
	ld.param.u32 	%r124, [_Z11computeSumsPfS_mmiiii_param_7];
	mov.u32 	%r1, %ctaid.x;
	setp.ne.s32 	%p1, %r125, 0;
	@%p1 bra 	$L__BB1_2;
	mov.u32 	%r130, %tid.x;
	mad.lo.s32 	%r194, %r123, %r130, %r124;
	bra.uni 	$L__BB1_3;
$L__BB1_2:
	mov.u32 	%r126, %tid.x;
	mov.u32 	%r127, %ctaid.y;
	mov.u32 	%r128, %ntid.x;
	mad.lo.s32 	%r129, %r127, %r128, %r126;
	mul.lo.s32 	%r194, %r123, %r129;
$L__BB1_3:
	mov.u32 	%r131, %tid.x;
	mul.lo.s32 	%r5, %r123, %r131;
	setp.lt.s32 	%p2, %r123, 1;
	@%p2 bra 	$L__BB1_16;
	cvta.to.global.u64 	%rd7, %rd3;
	mul.wide.u32 	%rd8, %r1, 4;
	add.s64 	%rd1, %rd7, %rd8;
	and.b32  	%r6, %r123, 15;
	setp.lt.u32 	%p3, %r123, 16;
	mov.b32 	%r214, 0;
	@%p3 bra 	$L__BB1_7;
	and.b32  	%r133, %r123, 2147483632;
	neg.s32 	%r212, %r133;
	add.s32 	%r210, %r194, 15;
	add.s32 	%r209, %r194, 14;
	add.s32 	%r208, %r194, 13;
	add.s32 	%r207, %r194, 12;
	add.s32 	%r206, %r194, 11;
	add.s32 	%r205, %r194, 10;
	add.s32 	%r204, %r194, 9;
	add.s32 	%r203, %r194, 8;
	add.s32 	%r202, %r194, 7;
	add.s32 	%r201, %r194, 6;
	add.s32 	%r200, %r194, 5;
	add.s32 	%r199, %r194, 4;
	add.s32 	%r198, %r194, 3;
	add.s32 	%r197, %r194, 2;
	shl.b32 	%r134, %r5, 2;
	mov.u32 	%r135, chunk;
	add.s32 	%r136, %r134, %r135;
	add.s32 	%r196, %r136, 32;
	add.s32 	%r195, %r194, 1;
	mov.u32 	%r211, %r194;
$L__BB1_6:
	.pragma "nounroll";
	and.b32  	%r214, %r123, 2147483632;
	cvt.s64.s32 	%rd9, %r211;
	cvt.s64.s32 	%rd10, %r210;
	cvt.s64.s32 	%rd11, %r209;
	cvt.s64.s32 	%rd12, %r208;
	cvt.s64.s32 	%rd13, %r207;
	cvt.s64.s32 	%rd14, %r206;
	cvt.s64.s32 	%rd15, %r205;
	cvt.s64.s32 	%rd16, %r204;
	cvt.s64.s32 	%rd17, %r203;
	cvt.s64.s32 	%rd18, %r202;
	cvt.s64.s32 	%rd19, %r201;
	cvt.s64.s32 	%rd20, %r200;
	cvt.s64.s32 	%rd21, %r199;
	cvt.s64.s32 	%rd22, %r198;
	cvt.s64.s32 	%rd23, %r197;
	cvt.s64.s32 	%rd24, %r195;
	mad.lo.s64 	%rd25, %rd5, %rd9, %rd1;
	ld.global.f32 	%f4, [%rd25];
	st.shared.f32 	[%r196+-32], %f4;
	mad.lo.s64 	%rd26, %rd5, %rd24, %rd1;
	ld.global.f32 	%f5, [%rd26];
	st.shared.f32 	[%r196+-28], %f5;
	mad.lo.s64 	%rd27, %rd5, %rd23, %rd1;
	ld.global.f32 	%f6, [%rd27];
	st.shared.f32 	[%r196+-24], %f6;
	mad.lo.s64 	%rd28, %rd5, %rd22, %rd1;
	ld.global.f32 	%f7, [%rd28];
	st.shared.f32 	[%r196+-20], %f7;
	mad.lo.s64 	%rd29, %rd5, %rd21, %rd1;
	ld.global.f32 	%f8, [%rd29];
	st.shared.f32 	[%r196+-16], %f8;
	mad.lo.s64 	%rd30, %rd5, %rd20, %rd1;
	ld.global.f32 	%f9, [%rd30];
	st.shared.f32 	[%r196+-12], %f9;
	mad.lo.s64 	%rd31, %rd5, %rd19, %rd1;
	ld.global.f32 	%f10, [%rd31];
	st.shared.f32 	[%r196+-8], %f10;
	mad.lo.s64 	%rd32, %rd5, %rd18, %rd1;
	ld.global.f32 	%f11, [%rd32];
	st.shared.f32 	[%r196+-4], %f11;
	mad.lo.s64 	%rd33, %rd5, %rd17, %rd1;
	ld.global.f32 	%f12, [%rd33];
	st.shared.f32 	[%r196], %f12;
	mad.lo.s64 	%rd34, %rd5, %rd16, %rd1;
	ld.global.f32 	%f13, [%rd34];
	st.shared.f32 	[%r196+4], %f13;
	mad.lo.s64 	%rd35, %rd5, %rd15, %rd1;
	ld.global.f32 	%f14, [%rd35];
	st.shared.f32 	[%r196+8], %f14;
	mad.lo.s64 	%rd36, %rd5, %rd14, %rd1;
	ld.global.f32 	%f15, [%rd36];
	st.shared.f32 	[%r196+12], %f15;
	mad.lo.s64 	%rd37, %rd5, %rd13, %rd1;
	ld.global.f32 	%f16, [%rd37];
	st.shared.f32 	[%r196+16], %f16;
	mad.lo.s64 	%rd38, %rd5, %rd12, %rd1;
	ld.global.f32 	%f17, [%rd38];
	st.shared.f32 	[%r196+20], %f17;
	mad.lo.s64 	%rd39, %rd5, %rd11, %rd1;
	ld.global.f32 	%f18, [%rd39];
	st.shared.f32 	[%r196+24], %f18;
	mad.lo.s64 	%rd40, %rd5, %rd10, %rd1;
	ld.global.f32 	%f19, [%rd40];
	st.shared.f32 	[%r196+28], %f19;
	add.s32 	%r212, %r212, 16;
	add.s32 	%r211, %r211, 16;
	add.s32 	%r210, %r210, 16;
	add.s32 	%r209, %r209, 16;
	add.s32 	%r208, %r208, 16;
	add.s32 	%r207, %r207, 16;
	add.s32 	%r206, %r206, 16;
	add.s32 	%r205, %r205, 16;
	add.s32 	%r204, %r204, 16;
	add.s32 	%r203, %r203, 16;
	add.s32 	%r202, %r202, 16;
	add.s32 	%r201, %r201, 16;
	add.s32 	%r200, %r200, 16;
	add.s32 	%r199, %r199, 16;
	add.s32 	%r198, %r198, 16;
	add.s32 	%r197, %r197, 16;
	add.s32 	%r196, %r196, 64;
	add.s32 	%r195, %r195, 16;
	setp.ne.s32 	%p4, %r212, 0;
	@%p4 bra 	$L__BB1_6;
$L__BB1_7:
	setp.eq.s32 	%p5, %r6, 0;
	@%p5 bra 	$L__BB1_16;
	and.b32  	%r62, %r123, 7;
	setp.lt.u32 	%p6, %r6, 8;
	@%p6 bra 	$L__BB1_10;
	add.s32 	%r137, %r214, %r194;
	cvt.s64.s32 	%rd41, %r137;
	mad.lo.s64 	%rd42, %rd5, %rd41, %rd1;
	ld.global.f32 	%f20, [%rd42];
	add.s32 	%r138, %r214, %r5;
	shl.b32 	%r139, %r138, 2;
	mov.u32 	%r140, chunk;
	add.s32 	%r141, %r140, %r139;
	st.shared.f32 	[%r141], %f20;
	add.s32 	%r142, %r137, 1;
	cvt.s64.s32 	%rd43, %r142;
	mad.lo.s64 	%rd44, %rd5, %rd43, %rd1;
	ld.global.f32 	%f21, [%rd44];
	st.shared.f32 	[%r141+4], %f21;
	add.s32 	%r143, %r137, 2;
	cvt.s64.s32 	%rd45, %r143;
	mad.lo.s64 	%rd46, %rd5, %rd45, %rd1;
	ld.global.f32 	%f22, [%rd46];
	st.shared.f32 	[%r141+8], %f22;
	add.s32 	%r144, %r137, 3;
	cvt.s64.s32 	%rd47, %r144;
	mad.lo.s64 	%rd48, %rd5, %rd47, %rd1;
	ld.global.f32 	%f23, [%rd48];
	st.shared.f32 	[%r141+12], %f23;
	add.s32 	%r145, %r137, 4;
	cvt.s64.s32 	%rd49, %r145;
	mad.lo.s64 	%rd50, %rd5, %rd49, %rd1;
	ld.global.f32 	%f24, [%rd50];
	st.shared.f32 	[%r141+16], %f24;
	add.s32 	%r146, %r137, 5;
	cvt.s64.s32 	%rd51, %r146;
	mad.lo.s64 	%rd52, %rd5, %rd51, %rd1;
	ld.global.f32 	%f25, [%rd52];
	st.shared.f32 	[%r141+20], %f25;
	add.s32 	%r147, %r137, 6;
	cvt.s64.s32 	%rd53, %r147;
	mad.lo.s64 	%rd54, %rd5, %rd53, %rd1;
	ld.global.f32 	%f26, [%rd54];
	st.shared.f32 	[%r141+24], %f26;
	add.s32 	%r148, %r137, 7;
	cvt.s64.s32 	%rd55, %r148;
	mad.lo.s64 	%rd56, %rd5, %rd55, %rd1;
	ld.global.f32 	%f27, [%rd56];
	st.shared.f32 	[%r141+28], %f27;
	add.s32 	%r214, %r214, 8;
$L__BB1_10:
	setp.eq.s32 	%p7, %r62, 0;
	@%p7 bra 	$L__BB1_16;
	and.b32  	%r65, %r123, 3;
	setp.lt.u32 	%p8, %r62, 4;
	@%p8 bra 	$L__BB1_13;
	add.s32 	%r149, %r214, %r194;
	cvt.s64.s32 	%rd57, %r149;
	mad.lo.s64 	%rd58, %rd5, %rd57, %rd1;
	ld.global.f32 	%f28, [%rd58];
	add.s32 	%r150, %r214, %r5;
	shl.b32 	%r151, %r150, 2;
	mov.u32 	%r152, chunk;
	add.s32 	%r153, %r152, %r151;
	st.shared.f32 	[%r153], %f28;
	add.s32 	%r154, %r149, 1;
	cvt.s64.s32 	%rd59, %r154;
	mad.lo.s64 	%rd60, %rd5, %rd59, %rd1;
	ld.global.f32 	%f29, [%rd60];
	st.shared.f32 	[%r153+4], %f29;
	add.s32 	%r155, %r149, 2;
	cvt.s64.s32 	%rd61, %r155;
	mad.lo.s64 	%rd62, %rd5, %rd61, %rd1;
	ld.global.f32 	%f30, [%rd62];
	st.shared.f32 	[%r153+8], %f30;
	add.s32 	%r156, %r149, 3;
	cvt.s64.s32 	%rd63, %r156;
	mad.lo.s64 	%rd64, %rd5, %rd63, %rd1;
	ld.global.f32 	%f31, [%rd64];
	st.shared.f32 	[%r153+12], %f31;
	add.s32 	%r214, %r214, 4;
$L__BB1_13:
	setp.eq.s32 	%p9, %r65, 0;
	@%p9 bra 	$L__BB1_16;
	add.s32 	%r157, %r214, %r5;
	shl.b32 	%r158, %r157, 2;
	mov.u32 	%r159, chunk;
	add.s32 	%r218, %r159, %r158;
	add.s32 	%r217, %r214, %r194;
	neg.s32 	%r216, %r65;
$L__BB1_15:
	.pragma "nounroll";
	cvt.s64.s32 	%rd65, %r217;
	mad.lo.s64 	%rd66, %rd5, %rd65, %rd1;
	ld.global.f32 	%f32, [%rd66];
	st.shared.f32 	[%r218], %f32;
	add.s32 	%r218, %r218, 4;
	add.s32 	%r217, %r217, 1;
	add.s32 	%r216, %r216, 1;
	setp.ne.s32 	%p10, %r216, 0;
	@%p10 bra 	$L__BB1_15;
$L__BB1_16:
	add.s32 	%r160, %r122, -1;
	setp.ge.s32 	%p11, %r194, %r160;
	setp.lt.s32 	%p12, %r122, 2;
	or.pred  	%p13, %p11, %p12;
	@%p13 bra 	$L__BB1_23;
	mov.u32 	%r162, %ntid.x;
	mul.lo.s32 	%r77, %r123, %r162;
	shl.b32 	%r163, %r5, 2;
	mov.u32 	%r164, chunk;
	add.s32 	%r78, %r164, %r163;
	mov.b32 	%r219, 1;
$L__BB1_18:
	mul.lo.s32 	%r80, %r219, %r123;
	rem.s32 	%r165, %r5, %r80;
	setp.ne.s32 	%p14, %r165, 0;
	@%p14 bra 	$L__BB1_23;
	add.s32 	%r220, %r5, %r219;
	setp.ge.s32 	%p15, %r219, %r80;
	setp.ge.u32 	%p16, %r220, %r77;
	setp.ge.s32 	%p17, %r220, %r122;
	or.pred  	%p18, %p15, %p17;
	or.pred  	%p19, %p18, %p16;
	@%p19 bra 	$L__BB1_22;
	ld.shared.f32 	%f49, [%r78];
	add.s32 	%r82, %r80, %r5;
	min.s32 	%r169, %r82, %r122;
$L__BB1_21:
	shl.b32 	%r166, %r220, 2;
	add.s32 	%r168, %r164, %r166;
	ld.shared.f32 	%f33, [%r168];
	add.f32 	%f49, %f33, %f49;
	st.shared.f32 	[%r78], %f49;
	add.s32 	%r220, %r220, %r219;
	setp.lt.u32 	%p20, %r220, %r77;
	setp.gt.s32 	%p21, %r169, %r220;
	and.pred  	%p22, %p21, %p20;
	@%p22 bra 	$L__BB1_21;
$L__BB1_22:
	bar.sync 	0;
	setp.lt.s32 	%p23, %r80, %r122;
	mov.u32 	%r219, %r80;
	@%p23 bra 	$L__BB1_18;
$L__BB1_23:
	setp.lt.s32 	%p24, %r123, 1;
	@%p24 bra 	$L__BB1_35;
	ld.param.u64 	%rd99, [_Z11computeSumsPfS_mmiiii_param_1];
	cvta.to.global.u64 	%rd67, %rd99;
	mul.wide.u32 	%rd68, %r1, 4;
	add.s64 	%rd2, %rd67, %rd68;
	and.b32  	%r85, %r123, 7;
	setp.lt.u32 	%p25, %r123, 8;
	mov.b32 	%r232, 0;
	@%p25 bra 	$L__BB1_27;
	and.b32  	%r232, %r123, 2147483640;
	neg.s32 	%r230, %r232;
	add.s32 	%r228, %r194, 7;
	add.s32 	%r227, %r194, 6;
	add.s32 	%r226, %r194, 5;
	add.s32 	%r225, %r194, 4;
	add.s32 	%r224, %r194, 3;
	add.s32 	%r223, %r194, 2;
	shl.b32 	%r171, %r5, 2;
	mov.u32 	%r172, chunk;
	add.s32 	%r173, %r171, %r172;
	add.s32 	%r222, %r173, 16;
	add.s32 	%r221, %r194, 1;
	mov.u32 	%r229, %r194;
$L__BB1_26:
	.pragma "nounroll";
	cvt.s64.s32 	%rd69, %r229;
	cvt.s64.s32 	%rd70, %r228;
	cvt.s64.s32 	%rd71, %r227;
	cvt.s64.s32 	%rd72, %r226;
	cvt.s64.s32 	%rd73, %r225;
	cvt.s64.s32 	%rd74, %r224;
	cvt.s64.s32 	%rd75, %r223;
	cvt.s64.s32 	%rd76, %r221;
	ld.shared.f32 	%f34, [%r222+-16];
	mad.lo.s64 	%rd77, %rd6, %rd69, %rd2;
	st.global.f32 	[%rd77], %f34;
	ld.shared.f32 	%f35, [%r222+-12];
	mad.lo.s64 	%rd78, %rd6, %rd76, %rd2;
	st.global.f32 	[%rd78], %f35;
	ld.shared.f32 	%f36, [%r222+-8];
	mad.lo.s64 	%rd79, %rd6, %rd75, %rd2;
	st.global.f32 	[%rd79], %f36;
	ld.shared.f32 	%f37, [%r222+-4];
	mad.lo.s64 	%rd80, %rd6, %rd74, %rd2;
	st.global.f32 	[%rd80], %f37;
	ld.shared.f32 	%f38, [%r222];
	mad.lo.s64 	%rd81, %rd6, %rd73, %rd2;
	st.global.f32 	[%rd81], %f38;
	ld.shared.f32 	%f39, [%r222+4];
	mad.lo.s64 	%rd82, %rd6, %rd72, %rd2;
	st.global.f32 	[%rd82], %f39;
	ld.shared.f32 	%f40, [%r222+8];
	mad.lo.s64 	%rd83, %rd6, %rd71, %rd2;
	st.global.f32 	[%rd83], %f40;
	ld.shared.f32 	%f41, [%r222+12];
	mad.lo.s64 	%rd84, %rd6, %rd70, %rd2;
	st.global.f32 	[%rd84], %f41;
	add.s32 	%r230, %r230, 8;
	add.s32 	%r229, %r229, 8;
	add.s32 	%r228, %r228, 8;
	add.s32 	%r227, %r227, 8;
	add.s32 	%r226, %r226, 8;
	add.s32 	%r225, %r225, 8;
	add.s32 	%r224, %r224, 8;
	add.s32 	%r223, %r223, 8;
	add.s32 	%r222, %r222, 32;
	add.s32 	%r221, %r221, 8;
	setp.ne.s32 	%p26, %r230, 0;
	@%p26 bra 	$L__BB1_26;
$L__BB1_27:
	setp.eq.s32 	%p27, %r85, 0;
	@%p27 bra 	$L__BB1_35;
	and.b32  	%r117, %r123, 3;
	setp.lt.u32 	%p28, %r85, 4;
	@%p28 bra 	$L__BB1_30;
	add.s32 	%r174, %r232, %r194;
	cvt.s64.s32 	%rd85, %r174;
	add.s32 	%r175, %r232, %r5;
	shl.b32 	%r176, %r175, 2;
	mov.u32 	%r177, chunk;
	add.s32 	%r178, %r177, %r176;
	ld.shared.f32 	%f42, [%r178];
	mad.lo.s64 	%rd86, %rd6, %rd85, %rd2;
	st.global.f32 	[%rd86], %f42;
	add.s32 	%r179, %r174, 1;
	cvt.s64.s32 	%rd87, %r179;
	ld.shared.f32 	%f43, [%r178+4];
	mad.lo.s64 	%rd88, %rd6, %rd87, %rd2;
	st.global.f32 	[%rd88], %f43;
	add.s32 	%r180, %r174, 2;
	cvt.s64.s32 	%rd89, %r180;
	ld.shared.f32 	%f44, [%r178+8];
	mad.lo.s64 	%rd90, %rd6, %rd89, %rd2;
	st.global.f32 	[%rd90], %f44;
	add.s32 	%r181, %r174, 3;
	cvt.s64.s32 	%rd91, %r181;
	ld.shared.f32 	%f45, [%r178+12];
	mad.lo.s64 	%rd92, %rd6, %rd91, %rd2;
	st.global.f32 	[%rd92], %f45;
	add.s32 	%r232, %r232, 4;
$L__BB1_30:
	setp.eq.s32 	%p29, %r117, 0;
	@%p29 bra 	$L__BB1_35;
	setp.eq.s32 	%p30, %r117, 1;
	@%p30 bra 	$L__BB1_33;
	add.s32 	%r182, %r232, %r194;
	cvt.s64.s32 	%rd93, %r182;
	add.s32 	%r183, %r232, %r5;
	shl.b32 	%r184, %r183, 2;
	mov.u32 	%r185, chunk;
	add.s32 	%r186, %r185, %r184;
	ld.shared.f32 	%f46, [%r186];
	mad.lo.s64 	%rd94, %rd6, %rd93, %rd2;
	st.global.f32 	[%rd94], %f46;
	add.s32 	%r187, %r182, 1;
	cvt.s64.s32 	%rd95, %r187;
	ld.shared.f32 	%f47, [%r186+4];
	mad.lo.s64 	%rd96, %rd6, %rd95, %rd2;
	st.global.f32 	[%rd96], %f47;
	add.s32 	%r232, %r232, 2;
$L__BB1_33:
	and.b32  	%r188, %r123, 1;
	setp.eq.b32 	%p31, %r188, 1;
	not.pred 	%p32, %p31;
	@%p32 bra 	$L__BB1_35;
	add.s32 	%r189, %r232, %r194;
	cvt.s64.s32 	%rd97, %r189;
	add.s32 	%r190, %r232, %r5;
	shl.b32 	%r191, %r190, 2;
	mov.u32 	%r192, chunk;
	add.s32 	%r193, %r192, %r191;
	ld.shared.f32 	%f48, [%r193];
	mad.lo.s64 	%rd98, %rd6, %rd97, %rd2;
	st.global.f32 	[%rd98], %f48;
$L__BB1_35:
	ret;

}
	// .globl	_Z16computeFinalSumsPfmiiiiS_
.visible .entry _Z16computeFinalSumsPfmiiiiS_(
	.param .u64 .ptr .align 1 _Z16computeFinalSumsPfmiiiiS__param_0,
	.param .u64 _Z16computeFinalSumsPfmiiiiS__param_1,
	.param .u32 _Z16computeFinalSumsPfmiiiiS__param_2,
	.param .u32 _Z16computeFinalSumsPfmiiiiS__param_3,
	.param .u32 _Z16computeFinalSumsPfmiiiiS__param_4,
	.param .u32 _Z16computeFinalSumsPfmiiiiS__param_5,
	.param .u64 .ptr .align 1 _Z16computeFinalSumsPfmiiiiS__param_6
)
{
	.reg .pred 	%p<8>;
	.reg .b32 	%r<38>;
	.reg .b32 	%f<23>;
	.reg .b64 	%rd<20>;

	ld.param.u64 	%rd2, [_Z16computeFinalSumsPfmiiiiS__param_0];
	ld.param.u64 	%rd3, [_Z16computeFinalSumsPfmiiiiS__param_1];
	ld.param.u32 	%r13, [_Z16computeFinalSumsPfmiiiiS__param_2];
	ld.param.u32 	%r16, [_Z16computeFinalSumsPfmiiiiS__param_3];
	ld.param.u32 	%r14, [_Z16computeFinalSumsPfmiiiiS__param_4];
	ld.param.u32 	%r15, [_Z16computeFinalSumsPfmiiiiS__param_5];
	ld.param.u64 	%rd4, [_Z16computeFinalSumsPfmiiiiS__param_6];
	setp.ne.s32 	%p1, %r16, 0;
	@%p1 bra 	$L__BB2_2;
	mov.u32 	%r18, %ctaid.x;
	mov.u32 	%r19, %ntid.x;
	mov.u32 	%r20, %tid.x;
	mad.lo.s32 	%r33, %r18, %r19, %r20;
	bra.uni 	$L__BB2_3;
$L__BB2_2:
	mov.u32 	%r17, %tid.x;
	add.s32 	%r33, %r15, %r17;
$L__BB2_3:
	setp.lt.s32 	%p2, %r14, %r13;
	cvta.to.global.u64 	%rd5, %rd2;
	mul.wide.s32 	%rd6, %r33, 4;
	add.s64 	%rd1, %rd5, %rd6;
	@%p2 bra 	$L__BB2_5;
	ld.global.f32 	%f22, [%rd1];
	bra.uni 	$L__BB2_10;
$L__BB2_5:
	ld.global.f32 	%f22, [%rd1];
	shl.b32 	%r21, %r14, 1;
	max.s32 	%r22, %r13, %r21;
	setp.lt.s32 	%p3, %r21, %r13;
	selp.u32 	%r23, 1, 0, %p3;
	or.b32  	%r24, %r21, %r23;
	sub.s32 	%r25, %r22, %r24;
	div.u32 	%r26, %r25, %r14;
	add.s32 	%r4, %r26, %r23;
	and.b32  	%r27, %r4, 3;
	setp.eq.s32 	%p4, %r27, 3;
	mov.u32 	%r36, %r14;
	@%p4 bra 	$L__BB2_8;
	add.s32 	%r28, %r4, 1;
	and.b32  	%r29, %r28, 3;
	neg.s32 	%r34, %r29;
	mov.u32 	%r36, %r14;
$L__BB2_7:
	.pragma "nounroll";
	cvt.s64.s32 	%rd7, %r36;
	mad.lo.s64 	%rd8, %rd3, %rd7, %rd1;
	ld.global.f32 	%f9, [%rd8];
	add.f32 	%f22, %f9, %f22;
	st.global.f32 	[%rd1], %f22;
	add.s32 	%r36, %r36, %r14;
	add.s32 	%r34, %r34, 1;
	setp.ne.s32 	%p5, %r34, 0;
	@%p5 bra 	$L__BB2_7;
$L__BB2_8:
	setp.lt.u32 	%p6, %r4, 3;
	@%p6 bra 	$L__BB2_10;
$L__BB2_9:
	cvt.s64.s32 	%rd9, %r36;
	mad.lo.s64 	%rd10, %rd3, %rd9, %rd1;
	ld.global.f32 	%f10, [%rd10];
	add.f32 	%f11, %f10, %f22;
	st.global.f32 	[%rd1], %f11;
	add.s32 	%r30, %r36, %r14;
	cvt.s64.s32 	%rd11, %r30;
	mad.lo.s64 	%rd12, %rd3, %rd11, %rd1;
	ld.global.f32 	%f12, [%rd12];
	add.f32 	%f13, %f12, %f11;
	st.global.f32 	[%rd1], %f13;
	add.s32 	%r31, %r30, %r14;
	cvt.s64.s32 	%rd13, %r31;
	mad.lo.s64 	%rd14, %rd3, %rd13, %rd1;
	ld.global.f32 	%f14, [%rd14];
	add.f32 	%f15, %f14, %f13;
	st.global.f32 	[%rd1], %f15;
	add.s32 	%r32, %r31, %r14;
	cvt.s64.s32 	%rd15, %r32;
	mad.lo.s64 	%rd16, %rd3, %rd15, %rd1;
	ld.global.f32 	%f16, [%rd16];
	add.f32 	%f22, %f16, %f15;
	st.global.f32 	[%rd1], %f22;
	add.s32 	%r36, %r32, %r14;
	setp.lt.s32 	%p7, %r36, %r13;
	@%p7 bra 	$L__BB2_9;
$L__BB2_10:
	cvta.to.global.u64 	%rd17, %rd4;
	cvt.rn.f32.s32 	%f17, %r13;
	div.rn.f32 	%f18, %f22, %f17;
	st.global.f32 	[%rd1], %f18;
	add.s64 	%rd19, %rd17, %rd6;
	st.global.f32 	[%rd19], %f18;
	ret;

}
	// .globl	_Z22computeVarianceSquaresPfmS_iii
.visible .entry _Z22computeVarianceSquaresPfmS_iii(
	.param .u64 .ptr .align 1 _Z22computeVarianceSquaresPfmS_iii_param_0,
	.param .u64 _Z22computeVarianceSquaresPfmS_iii_param_1,
	.param .u64 .ptr .align 1 _Z22computeVarianceSquaresPfmS_iii_param_2,
	.param .u32 _Z22computeVarianceSquaresPfmS_iii_param_3,
	.param .u32 _Z22computeVarianceSquaresPfmS_iii_param_4,
	.param .u32 _Z22computeVarianceSquaresPfmS_iii_param_5
)
{
	.reg .pred 	%p<15>;
	.reg .b32 	%r<30>;
	.reg .b32 	%f<6>;
	.reg .b64 	%rd<11>;
	.reg .b64 	%fd<18>;

	ld.param.u64 	%rd2, [_Z22computeVarianceSquaresPfmS_iii_param_0];
	ld.param.u64 	%rd3, [_Z22computeVarianceSquaresPfmS_iii_param_1];
	ld.param.u64 	%rd4, [_Z22computeVarianceSquaresPfmS_iii_param_2];
	ld.param.u32 	%r8, [_Z22computeVarianceSquaresPfmS_iii_param_4];
	ld.param.u32 	%r7, [_Z22computeVarianceSquaresPfmS_iii_param_5];
	setp.ne.s32 	%p1, %r8, 1;
	@%p1 bra 	$L__BB3_2;
	mov.u32 	%r12, %tid.x;
	add.s32 	%r29, %r7, %r12;
	bra.uni 	$L__BB3_3;
$L__BB3_2:
	mov.u32 	%r9, %tid.x;
	mov.u32 	%r10, %ctaid.y;
	mov.u32 	%r11, %ntid.x;
	mad.lo.s32 	%r29, %r10, %r11, %r9;
$L__BB3_3:
	cvta.to.global.u64 	%rd5, %rd2;
	cvta.to.global.u64 	%rd6, %rd4;
	mov.u32 	%r13, %ctaid.x;
	cvt.s64.s32 	%rd7, %r29;
	mad.lo.s64 	%rd8, %rd3, %rd7, %rd5;
	mul.wide.u32 	%rd9, %r13, 4;
	add.s64 	%rd1, %rd8, %rd9;
	ld.global.f32 	%f2, [%rd1];
	add.s64 	%rd10, %rd6, %rd9;
	ld.global.f32 	%f3, [%rd10];
	sub.f32 	%f1, %f2, %f3;
	cvt.f64.f32 	%fd1, %f1;
	{
	.reg .b32 %temp; 
	mov.b64 	{%temp, %r4}, %fd1;
	}
	mov.f64 	%fd9, 0d4000000000000000;
	{
	.reg .b32 %temp; 
	mov.b64 	{%temp, %r14}, %fd9;
	}
	and.b32  	%r6, %r14, 2146435072;
	setp.eq.s32 	%p2, %r6, 1062207488;
	abs.f64 	%fd2, %fd1;
	{ // callseq 0, 0
	.param .b64 param0;
	st.param.f64 	[param0], %fd2;
	.param .b64 retval0;
	call.uni (retval0), 
	__internal_accurate_pow, 
	(
	param0
	);
	ld.param.f64 	%fd10, [retval0];
	} // callseq 0
	setp.lt.s32 	%p3, %r4, 0;
	neg.f64 	%fd12, %fd10;
	selp.f64 	%fd13, %fd12, %fd10, %p2;
	selp.f64 	%fd17, %fd13, %fd10, %p3;
	setp.neu.f32 	%p4, %f1, 0f00000000;
	@%p4 bra 	$L__BB3_5;
	setp.eq.s32 	%p5, %r6, 1062207488;
	selp.b32 	%r15, %r4, 0, %p5;
	setp.lt.s32 	%p6, %r14, 0;
	or.b32  	%r16, %r15, 2146435072;
	selp.b32 	%r17, %r16, %r15, %p6;
	mov.b32 	%r18, 0;
	mov.b64 	%fd17, {%r18, %r17};
$L__BB3_5:
	add.f64 	%fd14, %fd1, 0d4000000000000000;
	{
	.reg .b32 %temp; 
	mov.b64 	{%temp, %r19}, %fd14;
	}
	and.b32  	%r20, %r19, 2146435072;
	setp.ne.s32 	%p7, %r20, 2146435072;
	@%p7 bra 	$L__BB3_10;
	setp.num.f32 	%p8, %f1, %f1;
	@%p8 bra 	$L__BB3_8;
	mov.f64 	%fd15, 0d4000000000000000;
	add.rn.f64 	%fd17, %fd1, %fd15;
	bra.uni 	$L__BB3_10;
$L__BB3_8:
	setp.neu.f64 	%p9, %fd2, 0d7FF0000000000000;
	@%p9 bra 	$L__BB3_10;
	setp.lt.s32 	%p10, %r4, 0;
	setp.eq.s32 	%p11, %r6, 1062207488;
	setp.lt.s32 	%p12, %r14, 0;
	selp.b32 	%r22, 0, 2146435072, %p12;
	and.b32  	%r23, %r14, 2147483647;
	setp.ne.s32 	%p13, %r23, 1071644672;
	or.b32  	%r24, %r22, -2147483648;
	selp.b32 	%r25, %r24, %r22, %p13;
	selp.b32 	%r26, %r25, %r22, %p11;
	selp.b32 	%r27, %r26, %r22, %p10;
	mov.b32 	%r28, 0;
	mov.b64 	%fd17, {%r28, %r27};
$L__BB3_10:
	setp.eq.f32 	%p14, %f1, 0f3F800000;
	cvt.rn.f32.f64 	%f4, %fd17;
	selp.f32 	%f5, 0f3F800000, %f4, %p14;
	st.global.f32 	[%rd1], %f5;
	ret;

}
	// .globl	_Z12computeNormsPfmS_S_iii
.visible .entry _Z12computeNormsPfmS_S_iii(
	.param .u64 .ptr .align 1 _Z12computeNormsPfmS_S_iii_param_0,
	.param .u64 _Z12computeNormsPfmS_S_iii_param_1,
	.param .u64 .ptr .align 1 _Z12computeNormsPfmS_S_iii_param_2,
	.param .u64 .ptr .align 1 _Z12computeNormsPfmS_S_iii_param_3,
	.param .u32 _Z12computeNormsPfmS_S_iii_param_4,
	.param .u32 _Z12computeNormsPfmS_S_iii_param_5,
	.param .u32 _Z12computeNormsPfmS_S_iii_param_6
)
{
	.reg .pred 	%p<3>;
	.reg .b32 	%r<13>;
	.reg .b32 	%f<7>;
	.reg .b64 	%rd<17>;

	ld.param.u64 	%rd2, [_Z12computeNormsPfmS_S_iii_param_0];
	ld.param.u64 	%rd3, [_Z12computeNormsPfmS_S_iii_param_1];
	ld.param.u64 	%rd4, [_Z12computeNormsPfmS_S_iii_param_2];
	ld.param.u64 	%rd5, [_Z12computeNormsPfmS_S_iii_param_3];
	ld.param.u32 	%r6, [_Z12computeNormsPfmS_S_iii_param_5];
	ld.param.u32 	%r5, [_Z12computeNormsPfmS_S_iii_param_6];
	mov.u32 	%r1, %ctaid.x;
	setp.ne.s32 	%p1, %r6, 1;
	@%p1 bra 	$L__BB4_2;
	mov.u32 	%r10, %tid.x;
	add.s32 	%r12, %r5, %r10;
	bra.uni 	$L__BB4_3;
$L__BB4_2:
	mov.u32 	%r7, %tid.x;
	mov.u32 	%r8, %ctaid.y;
	mov.u32 	%r9, %ntid.x;
	mad.lo.s32 	%r12, %r8, %r9, %r7;
$L__BB4_3:
	cvt.s64.s32 	%rd6, %r12;
	cvta.to.global.u64 	%rd7, %rd2;
	mad.lo.s64 	%rd1, %rd3, %rd6, %rd7;
	cvta.to.global.u64 	%rd8, %rd5;
	mul.wide.u32 	%rd9, %r1, 4;
	add.s64 	%rd10, %rd8, %rd9;
	ld.global.f32 	%f1, [%rd10];
	setp.eq.f32 	%p2, %f1, 0f00000000;
	@%p2 bra 	$L__BB4_5;
	add.s64 	%rd14, %rd1, %rd9;
	ld.global.f32 	%f2, [%rd14];
	cvta.to.global.u64 	%rd15, %rd4;
	add.s64 	%rd16, %rd15, %rd9;
	ld.global.f32 	%f3, [%rd16];
	sub.f32 	%f4, %f2, %f3;
	sqrt.rn.f32 	%f5, %f1;
	div.rn.f32 	%f6, %f4, %f5;
	st.global.f32 	[%rd14], %f6;
	bra.uni 	$L__BB4_6;
$L__BB4_5:
	add.s64 	%rd12, %rd1, %rd9;
	mov.b32 	%r11, 0;
	st.global.u32 	[%rd12], %r11;
$L__BB4_6:
	ret;

}
.func  (.param .b64 func_retval0) __internal_accurate_pow(
	.param .b64 __internal_accurate_pow_param_0
)
{
	.reg .pred 	%p<8>;
	.reg .b32 	%r<49>;
	.reg .b32 	%f<3>;
	.reg .b64 	%fd<109>;

	ld.param.f64 	%fd10, [__internal_accurate_pow_param_0];
	{
	.reg .b32 %temp; 
	mov.b64 	{%temp, %r46}, %fd10;
	}
	{
	.reg .b32 %temp; 
	mov.b64 	{%r45, %temp}, %fd10;
	}
	shr.u32 	%r47, %r46, 20;
	setp.gt.u32 	%p1, %r46, 1048575;
	@%p1 bra 	$L__BB5_2;
	mul.f64 	%fd11, %fd10, 0d4350000000000000;
	{
	.reg .b32 %temp; 
	mov.b64 	{%temp, %r46}, %fd11;
	}
	{
	.reg .b32 %temp; 
	mov.b64 	{%r45, %temp}, %fd11;
	}
	shr.u32 	%r16, %r46, 20;
	add.s32 	%r47, %r16, -54;
$L__BB5_2:
	add.s32 	%r48, %r47, -1023;
	and.b32  	%r17, %r46, -2146435073;
	or.b32  	%r18, %r17, 1072693248;
	mov.b64 	%fd107, {%r45, %r18};
	setp.lt.u32 	%p2, %r18, 1073127583;
	@%p2 bra 	$L__BB5_4;
	{
	.reg .b32 %temp; 
	mov.b64 	{%r19, %temp}, %fd107;
	}
	{
	.reg .b32 %temp; 
	mov.b64 	{%temp, %r20}, %fd107;
	}
	add.s32 	%r21, %r20, -1048576;
	mov.b64 	%fd107, {%r19, %r21};
	add.s32 	%r48, %r47, -1022;
$L__BB5_4:
	add.f64 	%fd12, %fd107, 0dBFF0000000000000;
	add.f64 	%fd13, %fd107, 0d3FF0000000000000;
	rcp.approx.ftz.f64 	%fd14, %fd13;
	neg.f64 	%fd15, %fd13;
	fma.rn.f64 	%fd16, %fd15, %fd14, 0d3FF0000000000000;
	fma.rn.f64 	%fd17, %fd16, %fd16, %fd16;
	fma.rn.f64 	%fd18, %fd17, %fd14, %fd14;
	mul.f64 	%fd19, %fd12, %fd18;
	fma.rn.f64 	%fd20, %fd12, %fd18, %fd19;
	mul.f64 	%fd21, %fd20, %fd20;
	fma.rn.f64 	%fd22, %fd21, 0d3EB0F5FF7D2CAFE2, 0d3ED0F5D241AD3B5A;
	fma.rn.f64 	%fd23, %fd22, %fd21, 0d3EF3B20A75488A3F;
	fma.rn.f64 	%fd24, %fd23, %fd21, 0d3F1745CDE4FAECD5;
	fma.rn.f64 	%fd25, %fd24, %fd21, 0d3F3C71C7258A578B;
	fma.rn.f64 	%fd26, %fd25, %fd21, 0d3F6249249242B910;
	fma.rn.f64 	%fd27, %fd26, %fd21, 0d3F89999999999DFB;
	sub.f64 	%fd28, %fd12, %fd20;
	add.f64 	%fd29, %fd28, %fd28;
	neg.f64 	%fd30, %fd20;
	fma.rn.f64 	%fd31, %fd30, %fd12, %fd29;
	mul.f64 	%fd32, %fd18, %fd31;
	fma.rn.f64 	%fd33, %fd21, %fd27, 0d3FB5555555555555;
	mov.f64 	%fd34, 0d3FB5555555555555;
	sub.f64 	%fd35, %fd34, %fd33;
	fma.rn.f64 	%fd36, %fd21, %fd27, %fd35;
	add.f64 	%fd37, %fd36, 0dBC46A4CB00B9E7B0;
	add.f64 	%fd38, %fd33, %fd37;
	sub.f64 	%fd39, %fd33, %fd38;
	add.f64 	%fd40, %fd37, %fd39;
	mul.rn.f64 	%fd41, %fd20, %fd20;
	neg.f64 	%fd42, %fd41;
	fma.rn.f64 	%fd43, %fd20, %fd20, %fd42;
	{
	.reg .b32 %temp; 
	mov.b64 	{%r22, %temp}, %fd32;
	}
	{
	.reg .b32 %temp; 
	mov.b64 	{%temp, %r23}, %fd32;
	}
	add.s32 	%r24, %r23, 1048576;
	mov.b64 	%fd44, {%r22, %r24};
	fma.rn.f64 	%fd45, %fd20, %fd44, %fd43;
	mul.rn.f64 	%fd46, %fd41, %fd20;
	neg.f64 	%fd47, %fd46;
	fma.rn.f64 	%fd48, %fd41, %fd20, %fd47;
	fma.rn.f64 	%fd49, %fd41, %fd32, %fd48;
	fma.rn.f64 	%fd50, %fd45, %fd20, %fd49;
	mul.rn.f64 	%fd51, %fd38, %fd46;
	neg.f64 	%fd52, %fd51;
	fma.rn.f64 	%fd53, %fd38, %fd46, %fd52;
	fma.rn.f64 	%fd54, %fd38, %fd50, %fd53;
	fma.rn.f64 	%fd55, %fd40, %fd46, %fd54;
	add.f64 	%fd56, %fd51, %fd55;
	sub.f64 	%fd57, %fd51, %fd56;
	add.f64 	%fd58, %fd55, %fd57;
	add.f64 	%fd59, %fd20, %fd56;
	sub.f64 	%fd60, %fd20, %fd59;
	add.f64 	%fd61, %fd56, %fd60;
	add.f64 	%fd62, %fd58, %fd61;
	add.f64 	%fd63, %fd32, %fd62;
	add.f64 	%fd64, %fd59, %fd63;
	sub.f64 	%fd65, %fd59, %fd64;
	add.f64 	%fd66, %fd63, %fd65;
	xor.b32  	%r25, %r48, -2147483648;
	mov.b32 	%r26, 1127219200;
	mov.b64 	%fd67, {%r25, %r26};
	mov.b32 	%r27, -2147483648;
	mov.b64 	%fd68, {%r27, %r26};
	sub.f64 	%fd69, %fd67, %fd68;
	fma.rn.f64 	%fd70, %fd69, 0d3FE62E42FEFA39EF, %fd64;
	fma.rn.f64 	%fd71, %fd69, 0dBFE62E42FEFA39EF, %fd70;
	sub.f64 	%fd72, %fd71, %fd64;
	sub.f64 	%fd73, %fd66, %fd72;
	fma.rn.f64 	%fd74, %fd69, 0d3C7ABC9E3B39803F, %fd73;
	add.f64 	%fd75, %fd70, %fd74;
	sub.f64 	%fd76, %fd70, %fd75;
	add.f64 	%fd77, %fd74, %fd76;
	mov.f64 	%fd78, 0d4000000000000000;
	{
	.reg .b32 %temp; 
	mov.b64 	{%temp, %r28}, %fd78;
	}
	{
	.reg .b32 %temp; 
	mov.b64 	{%r29, %temp}, %fd78;
	}
	shl.b32 	%r30, %r28, 1;
	setp.gt.u32 	%p3, %r30, -33554433;
	and.b32  	%r31, %r28, -15728641;
	selp.b32 	%r32, %r31, %r28, %p3;
	mov.b64 	%fd79, {%r29, %r32};
	mul.rn.f64 	%fd80, %fd75, %fd79;
	neg.f64 	%fd81, %fd80;
	fma.rn.f64 	%fd82, %fd75, %fd79, %fd81;
	fma.rn.f64 	%fd83, %fd77, %fd79, %fd82;
	add.f64 	%fd4, %fd80, %fd83;
	sub.f64 	%fd84, %fd80, %fd4;
	add.f64 	%fd5, %fd83, %fd84;
	fma.rn.f64 	%fd85, %fd4, 0d3FF71547652B82FE, 0d4338000000000000;
	{
	.reg .b32 %temp; 
	mov.b64 	{%r13, %temp}, %fd85;
	}
	mov.f64 	%fd86, 0dC338000000000000;
	add.rn.f64 	%fd87, %fd85, %fd86;
	fma.rn.f64 	%fd88, %fd87, 0dBFE62E42FEFA39EF, %fd4;
	fma.rn.f64 	%fd89, %fd87, 0dBC7ABC9E3B39803F, %fd88;
	fma.rn.f64 	%fd90, %fd89, 0d3E5ADE1569CE2BDF, 0d3E928AF3FCA213EA;
	fma.rn.f64 	%fd91, %fd90, %fd89, 0d3EC71DEE62401315;
	fma.rn.f64 	%fd92, %fd91, %fd89, 0d3EFA01997C89EB71;
	fma.rn.f64 	%fd93, %fd92, %fd89, 0d3F2A01A014761F65;
	fma.rn.f64 	%fd94, %fd93, %fd89, 0d3F56C16C1852B7AF;
	fma.rn.f64 	%fd95, %fd94, %fd89, 0d3F81111111122322;
	fma.rn.f64 	%fd96, %fd95, %fd89, 0d3FA55555555502A1;
	fma.rn.f64 	%fd97, %fd96, %fd89, 0d3FC5555555555511;
	fma.rn.f64 	%fd98, %fd97, %fd89, 0d3FE000000000000B;
	fma.rn.f64 	%fd99, %fd98, %fd89, 0d3FF0000000000000;
	fma.rn.f64 	%fd100, %fd99, %fd89, 0d3FF0000000000000;
	{
	.reg .b32 %temp; 
	mov.b64 	{%r14, %temp}, %fd100;
	}
	{
	.reg .b32 %temp; 
	mov.b64 	{%temp, %r15}, %fd100;
	}
	shl.b32 	%r33, %r13, 20;
	add.s32 	%r34, %r33, %r15;
	mov.b64 	%fd108, {%r14, %r34};
	{
	.reg .b32 %temp; 
	mov.b64 	{%temp, %r35}, %fd4;
	}
	mov.b32 	%f2, %r35;
	abs.f32 	%f1, %f2;
	setp.lt.f32 	%p4, %f1, 0f4086232B;
	@%p4 bra 	$L__BB5_7;
	setp.lt.f64 	%p5, %fd4, 0d0000000000000000;
	add.f64 	%fd101, %fd4, 0d7FF0000000000000;
	selp.f64 	%fd108, 0d0000000000000000, %fd101, %p5;
	setp.geu.f32 	%p6, %f1, 0f40874800;
	@%p6 bra 	$L__BB5_7;
	shr.u32 	%r36, %r13, 31;
	add.s32 	%r37, %r13, %r36;
	shr.s32 	%r38, %r37, 1;
	shl.b32 	%r39, %r38, 20;
	add.s32 	%r40, %r15, %r39;
	mov.b64 	%fd102, {%r14, %r40};
	sub.s32 	%r41, %r13, %r38;
	shl.b32 	%r42, %r41, 20;
	add.s32 	%r43, %r42, 1072693248;
	mov.b32 	%r44, 0;
	mov.b64 	%fd103, {%r44, %r43};
	mul.f64 	%fd108, %fd103, %fd102;
$L__BB5_7:
	abs.f64 	%fd104, %fd108;
	setp.eq.f64 	%p7, %fd104, 0d7FF0000000000000;
	fma.rn.f64 	%fd105, %fd108, %fd5, %fd108;
	selp.f64 	%fd106, %fd108, %fd105, %p7;
	st.param.f64 	[func_retval0], %fd106;
	ret;

}


// ===== COMPILED SASS (sm_100) =====

	.target	sm_100

	.elftype	@"ET_EXEC"


//--------------------- .note.nv.tkinfo           --------------------------
	.section	.note.nv.tkinfo,"",@"SHT_NOTE"
	.sectionflags	@"SHF_NOTE_NV_TKINFO"
	.tkinfo
        /*0018*/ 	.word	0x00000002
        /*0030*/ 	.string	""
        /*0030*/ 	.string	"ptxas"
        /*0030*/ 	.string	"Cuda compilation tools, release 13.0, V13.0.88"
        /*0030*/ 	.string	"Build cuda_13.0.r13.0/compiler.36424714_0"
        /*0030*/ 	.string	"-arch sm_100 -m 64 "



//--------------------- .note.nv.cuinfo           --------------------------
	.section	.note.nv.cuinfo,"",@"SHT_NOTE"
	.sectionflags	@"SHF_NOTE_NV_CUINFO"
        /*0018*/ 	.short	0x0002
        /*001a*/ 	.short	0x0064
        /*001c*/ 	.short	0x0082
	.zero		2


//--------------------- .nv.info                  --------------------------
	.section	.nv.info,"",@"SHT_CUDA_INFO"
	.align	4


	//----- nvinfo : EIATTR_REGCOUNT
	.align		4
        /*0000*/ 	.byte	0x04, 0x2f
        /*0002*/ 	.short	(.L_1 - .L_0)
	.align		4
.L_0:
        /*0004*/ 	.word	index@(_Z14blank_functionv)
        /*0008*/ 	.word	0x00000004


	//----- nvinfo : EIATTR_FRAME_SIZE
	.align		4
.L_1:
        /*000c*/ 	.byte	0x04, 0x11
        /*000e*/ 	.short	(.L_3 - .L_2)
	.align		4
.L_2:
        /*0010*/ 	.word	index@(_Z14blank_functionv)
        /*0014*/ 	.word	0x00000000


	//----- nvinfo : EIATTR_REGCOUNT
	.align		4
.L_3:
        /*0018*/ 	.byte	0x04, 0x2f
        /*001a*/ 	.short	(.L_5 - .L_4)
	.align		4
.L_4:
        /*001c*/ 	.word	index@(_Z11computeSumsPfS_mmiiii)
        /*0020*/ 	.word	0x00000028


	//----- nvinfo : EIATTR_FRAME_SIZE
	.align		4
.L_5:
        /*0024*/ 	.byte	0x04, 0x11
        /*0026*/ 	.short	(.L_7 - .L_6)
	.align		4
.L_6:
        /*0028*/ 	.word	index@(_Z11computeSumsPfS_mmiiii)
        /*002c*/ 	.word	0x00000000


	//----- nvinfo : EIATTR_REGCOUNT
	.align		4
.L_7:
        /*0030*/ 	.byte	0x04, 0x2f
        /*0032*/ 	.short	(.L_9 - .L_8)
	.align		4
.L_8:
        /*0034*/ 	.word	index@(_Z16computeFinalSumsPfmiiiiS_)
        /*0038*/ 	.word	0x00000012


	//----- nvinfo : EIATTR_FRAME_SIZE
	.align		4
.L_9:
        /*003c*/ 	.byte	0x04, 0x11
        /*003e*/ 	.short	(.L_11 - .L_10)
	.align		4
.L_10:
        /*0040*/ 	.word	index@($__internal_2_$__cuda_sm3x_div_rn_noftz_f32_slowpath)
        /*0044*/ 	.word	0x00000000


	//----- nvinfo : EIATTR_FRAME_SIZE
	.align		4
.L_11:
        /*0048*/ 	.byte	0x04, 0x11
        /*004a*/ 	.short	(.L_13 - .L_12)
	.align		4
.L_12:
        /*004c*/ 	.word	index@(_Z16computeFinalSumsPfmiiiiS_)
        /*0050*/ 	.word	0x00000000


	//----- nvinfo : EIATTR_REGCOUNT
	.align		4
.L_13:
        /*0054*/ 	.byte	0x04, 0x2f
        /*0056*/ 	.short	(.L_15 - .L_14)
	.align		4
.L_14:
        /*0058*/ 	.word	index@(_Z22computeVarianceSquaresPfmS_iii)
        /*005c*/ 	.word	0x0000001e


	//----- nvinfo : EIATTR_FRAME_SIZE
	.align		4
.L_15:
        /*0060*/ 	.byte	0x04, 0x11
        /*0062*/ 	.short	(.L_17 - .L_16)
	.align		4
.L_16:
        /*0064*/ 	.word	index@($_Z22computeVarianceSquaresPfmS_iii$__internal_accurate_pow)
        /*0068*/ 	.word	0x00000000


	//----- nvinfo : EIATTR_FRAME_SIZE
	.align		4
.L_17:
        /*006c*/ 	.byte	0x04, 0x11
        /*006e*/ 	.short	(.L_19 - .L_18)
	.align		4
.L_18:
        /*0070*/ 	.word	index@(_Z22computeVarianceSquaresPfmS_iii)
        /*0074*/ 	.word	0x00000000


	//----- nvinfo : EIATTR_REGCOUNT
	.align		4
.L_19:
        /*0078*/ 	.byte	0x04, 0x2f
        /*007a*/ 	.short	(.L_21 - .L_20)
	.align		4
.L_20:
        /*007c*/ 	.word	index@(_Z12computeNormsPfmS_S_iii)
        /*0080*/ 	.word	0x00000010


	//----- nvinfo : EIATTR_FRAME_SIZE
	.align		4
.L_21:
        /*0084*/ 	.byte	0x04, 0x11
        /*0086*/ 	.short	(.L_23 - .L_22)
	.align		4
.L_22:
        /*0088*/ 	.word	index@($__internal_1_$__cuda_sm3x_div_rn_noftz_f32_slowpath)
        /*008c*/ 	.word	0x00000000


	//----- nvinfo : EIATTR_FRAME_SIZE
	.align		4
.L_23:
        /*0090*/ 	.byte	0x04, 0x11
        /*0092*/ 	.short	(.L_25 - .L_24)
	.align		4
.L_24:
        /*0094*/ 	.word	index@($__internal_0_$__cuda_sm20_sqrt_rn_f32_slowpath)
        /*0098*/ 	.word	0x00000000


	//----- nvinfo : EIATTR_FRAME_SIZE
	.align		4
.L_25:
        /*009c*/ 	.byte	0x04, 0x11
        /*009e*/ 	.short	(.L_27 - .L_26)
	.align		4
.L_26:
        /*00a0*/ 	.word	index@(_Z12computeNormsPfmS_S_iii)
        /*00a4*/ 	.word	0x00000000


	//----- nvinfo : EIATTR_MIN_STACK_SIZE
	.align		4
.L_27:
        /*00a8*/ 	.byte	0x04, 0x12
        /*00aa*/ 	.short	(.L_29 - .L_28)
	.align		4
.L_28:
        /*00ac*/ 	.word	index@(_Z12computeNormsPfmS_S_iii)
        /*00b0*/ 	.word	0x00000000


	//----- nvinfo : EIATTR_MIN_STACK_SIZE
	.align		4
.L_29:
        /*00b4*/ 	.byte	0x04, 0x12
        /*00b6*/ 	.short	(.L_31 - .L_30)
	.align		4
.L_30:
        /*00b8*/ 	.word	index@(_Z22computeVarianceSquaresPfmS_iii)
        /*00bc*/ 	.word	0x00000000


	//----- nvinfo : EIATTR_MIN_STACK_SIZE
	.align		4
.L_31:
        /*00c0*/ 	.byte	0x04, 0x12
        /*00c2*/ 	.short	(.L_33 - .L_32)
	.align		4
.L_32:
        /*00c4*/ 	.word	index@(_Z16computeFinalSumsPfmiiiiS_)
        /*00c8*/ 	.word	0x00000000


	//----- nvinfo : EIATTR_MIN_STACK_SIZE
	.align		4
.L_33:
        /*00cc*/ 	.byte	0x04, 0x12
        /*00ce*/ 	.short	(.L_35 - .L_34)
	.align		4
.L_34:
        /*00d0*/ 	.word	index@(_Z11computeSumsPfS_mmiiii)
        /*00d4*/ 	.word	0x00000000


	//----- nvinfo : EIATTR_MIN_STACK_SIZE
	.align		4
.L_35:
        /*00d8*/ 	.byte	0x04, 0x12
        /*00da*/ 	.short	(.L_37 - .L_36)
	.align		4
.L_36:
        /*00dc*/ 	.word	index@(_Z14blank_functionv)
        /*00e0*/ 	.word	0x00000000
.L_37:


//--------------------- .nv.compat                --------------------------
	.section	.nv.compat,"",@"SHT_CUDA_COMPAT_INFO"
	.align	4
        /*0000*/ 	.byte	0x02, 0x09, 0x00, 0x00, 0x02, 0x02, 0x01, 0x00, 0x02, 0x05, 0x05, 0x00, 0x03, 0x07, 0x01, 0x01
        /*0010*/ 	.byte	0x02, 0x03, 0x00, 0x00, 0x02, 0x06, 0x01, 0x00, 0x04, 0x0b, 0x08, 0x00, 0x01, 0x00, 0x00, 0x00
        /*0020*/ 	.byte	0x00, 0x00, 0x00, 0x00


//--------------------- .nv.info._Z12computeNormsPfmS_S_iii --------------------------
	.section	.nv.info._Z12computeNormsPfmS_S_iii,"",@"SHT_CUDA_INFO"
	.sectionflags	@""
	.align	4


	//----- nvinfo : EIATTR_CUDA_API_VERSION
	.align		4
        /*0000*/ 	.byte	0x04, 0x37
        /*0002*/ 	.short	(.L_39 - .L_38)
.L_38:
        /*0004*/ 	.word	0x00000082


	//----- nvinfo : EIATTR_KPARAM_INFO
	.align		4
.L_39:
        /*0008*/ 	.byte	0x04, 0x17
        /*000a*/ 	.short	(.L_41 - .L_40)
.L_40:
        /*000c*/ 	.word	0x00000000
        /*0010*/ 	.short	0x0006
        /*0012*/ 	.short	0x0028
        /*0014*/ 	.byte	0x00, 0xf0, 0x11, 0x00


	//----- nvinfo : EIATTR_KPARAM_INFO
	.align		4
.L_41:
        /*0018*/ 	.byte	0x04, 0x17
        /*001a*/ 	.short	(.L_43 - .L_42)
.L_42:
        /*001c*/ 	.word	0x00000000
        /*0020*/ 	.short	0x0005
        /*0022*/ 	.short	0x0024
        /*0024*/ 	.byte	0x00, 0xf0, 0x11, 0x00


	//----- nvinfo : EIATTR_KPARAM_INFO
	.align		4
.L_43:
        /*0028*/ 	.byte	0x04, 0x17
        /*002a*/ 	.short	(.L_45 - .L_44)
.L_44:
        /*002c*/ 	.word	0x00000000
        /*0030*/ 	.short	0x0004
        /*0032*/ 	.short	0x0020
        /*0034*/ 	.byte	0x00, 0xf0, 0x11, 0x00


	//----- nvinfo : EIATTR_KPARAM_INFO
	.align		4
.L_45:
        /*0038*/ 	.byte	0x04, 0x17
        /*003a*/ 	.short	(.L_47 - .L_46)
.L_46:
        /*003c*/ 	.word	0x00000000
        /*0040*/ 	.short	0x0003
        /*0042*/ 	.short	0x0018
        /*0044*/ 	.byte	0x00, 0xf5, 0x21, 0x00


	//----- nvinfo : EIATTR_KPARAM_INFO
	.align		4
.L_47:
        /*0048*/ 	.byte	0x04, 0x17
        /*004a*/ 	.short	(.L_49 - .L_48)
.L_48:
        /*004c*/ 	.word	0x00000000
        /*0050*/ 	.short	0x0002
        /*0052*/ 	.short	0x0010
        /*0054*/ 	.byte	0x00, 0xf5, 0x21, 0x00


	//----- nvinfo : EIATTR_KPARAM_INFO
	.align		4
.L_49:
        /*0058*/ 	.byte	0x04, 0x17
        /*005a*/ 	.short	(.L_51 - .L_50)
.L_50:
        /*005c*/ 	.word	0x00000000
        /*0060*/ 	.short	0x0001
        /*0062*/ 	.short	0x0008
        /*0064*/ 	.byte	0x00, 0xf0, 0x21, 0x00


	//----- nvinfo : EIATTR_KPARAM_INFO
	.align		4
.L_51:
        /*0068*/ 	.byte	0x04, 0x17
        /*006a*/ 	.short	(.L_53 - .L_52)
.L_52:
        /*006c*/ 	.word	0x00000000
        /*0070*/ 	.short	0x0000
        /*0072*/ 	.short	0x0000
        /*0074*/ 	.byte	0x00, 0xf5, 0x21, 0x00


	//----- nvinfo : EIATTR_SPARSE_MMA_MASK
	.align		4
.L_53:
        /*0078*/ 	.byte	0x03, 0x50
        /*007a*/ 	.short	0x0000


	//----- nvinfo : EIATTR_MAXREG_COUNT
	.align		4
        /*007c*/ 	.byte	0x03, 0x1b
        /*007e*/ 	.short	0x00ff


	//----- nvinfo : EIATTR_MERCURY_ISA_VERSION
	.align		4
        /*0080*/ 	.byte	0x03, 0x5f
        /*0082*/ 	.short	0x0101


	//----- nvinfo : EIATTR_VRC_CTA_INIT_COUNT
	.align		4
        /*0084*/ 	.byte	0x02, 0x4a
	.zero		1
	.zero		1


	//----- nvinfo : EIATTR_EXIT_INSTR_OFFSETS
	.align		4
        /*0088*/ 	.byte	0x04, 0x1c
        /*008a*/ 	.short	(.L_55 - .L_54)


	//   ....[0]....
.L_54:
        /*008c*/ 	.word	0x00000370


	//   ....[1]....
        /*0090*/ 	.word	0x000003a0


	//----- nvinfo : EIATTR_CRS_STACK_SIZE
	.align		4
.L_55:
        /*0094*/ 	.byte	0x04, 0x1e
        /*0096*/ 	.short	(.L_57 - .L_56)
.L_56:
        /*0098*/ 	.word	0x00000000


	//----- nvinfo : EIATTR_CBANK_PARAM_SIZE
	.align		4
.L_57:
        /*009c*/ 	.byte	0x03, 0x19
        /*009e*/ 	.short	0x002c


	//----- nvinfo : EIATTR_PARAM_CBANK
	.align		4
        /*00a0*/ 	.byte	0x04, 0x0a
        /*00a2*/ 	.short	(.L_59 - .L_58)
	.align		4
.L_58:
        /*00a4*/ 	.word	index@(.nv.constant0._Z12computeNormsPfmS_S_iii)
        /*00a8*/ 	.short	0x0380
        /*00aa*/ 	.short	0x002c


	//----- nvinfo : EIATTR_SW_WAR
	.align		4
.L_59:
        /*00ac*/ 	.byte	0x04, 0x36
        /*00ae*/ 	.short	(.L_61 - .L_60)
.L_60:
        /*00b0*/ 	.word	0x00000008
.L_61:


//--------------------- .nv.info._Z22computeVarianceSquaresPfmS_iii --------------------------
	.section	.nv.info._Z22computeVarianceSquaresPfmS_iii,"",@"SHT_CUDA_INFO"
	.sectionflags	@""
	.align	4


	//----- nvinfo : EIATTR_CUDA_API_VERSION
	.align		4
        /*0000*/ 	.byte	0x04, 0x37
        /*0002*/ 	.short	(.L_63 - .L_62)
.L_62:
        /*0004*/ 	.word	0x00000082


	//----- nvinfo : EIATTR_KPARAM_INFO
	.align		4
.L_63:
        /*0008*/ 	.byte	0x04, 0x17
        /*000a*/ 	.short	(.L_65 - .L_64)
.L_64:
        /*000c*/ 	.word	0x00000000
        /*0010*/ 	.short	0x0005
        /*0012*/ 	.short	0x0020
        /*0014*/ 	.byte	0x00, 0xf0, 0x11, 0x00


	//----- nvinfo : EIATTR_KPARAM_INFO
	.align		4
.L_65:
        /*0018*/ 	.byte	0x04, 0x17
        /*001a*/ 	.short	(.L_67 - .L_66)
.L_66:
        /*001c*/ 	.word	0x00000000
        /*0020*/ 	.short	0x0004
        /*0022*/ 	.short	0x001c
        /*0024*/ 	.byte	0x00, 0xf0, 0x11, 0x00


	//----- nvinfo : EIATTR_KPARAM_INFO
	.align		4
.L_67:
        /*0028*/ 	.byte	0x04, 0x17
        /*002a*/ 	.short	(.L_69 - .L_68)
.L_68:
        /*002c*/ 	.word	0x00000000
        /*0030*/ 	.short	0x0003
        /*0032*/ 	.short	0x0018
        /*0034*/ 	.byte	0x00, 0xf0, 0x11, 0x00


	//----- nvinfo : EIATTR_KPARAM_INFO
	.align		4
.L_69:
        /*0038*/ 	.byte	0x04, 0x17
        /*003a*/ 	.short	(.L_71 - .L_70)
.L_70:
        /*003c*/ 	.word	0x00000000
        /*0040*/ 	.short	0x0002
        /*0042*/ 	.short	0x0010
        /*0044*/ 	.byte	0x00, 0xf5, 0x21, 0x00


	//----- nvinfo : EIATTR_KPARAM_INFO
	.align		4
.L_71:
        /*0048*/ 	.byte	0x04, 0x17
        /*004a*/ 	.short	(.L_73 - .L_72)
.L_72:
        /*004c*/ 	.word	0x00000000
        /*0050*/ 	.short	0x0001
        /*0052*/ 	.short	0x0008
        /*0054*/ 	.byte	0x00, 0xf0, 0x21, 0x00


	//----- nvinfo : EIATTR_KPARAM_INFO
	.align		4
.L_73:
        /*0058*/ 	.byte	0x04, 0x17
        /*005a*/ 	.short	(.L_75 - .L_74)
.L_74:
        /*005c*/ 	.word	0x00000000
        /*0060*/ 	.short	0x0000
        /*0062*/ 	.short	0x0000
        /*0064*/ 	.byte	0x00, 0xf5, 0x21, 0x00


	//----- nvinfo : EIATTR_SPARSE_MMA_MASK
	.align		4
.L_75:
        /*0068*/ 	.byte	0x03, 0x50
        /*006a*/ 	.short	0x0000


	//----- nvinfo : EIATTR_MAXREG_COUNT
	.align		4
        /*006c*/ 	.byte	0x03, 0x1b
        /*006e*/ 	.short	0x00ff


	//----- nvinfo : EIATTR_MERCURY_ISA_VERSION
	.align		4
        /*0070*/ 	.byte	0x03, 0x5f
        /*0072*/ 	.short	0x0101


	//----- nvinfo : EIATTR_VRC_CTA_INIT_COUNT
	.align		4
        /*0074*/ 	.byte	0x02, 0x4a
	.zero		1
	.zero		1


	//----- nvinfo : EIATTR_EXIT_INSTR_OFFSETS
	.align		4
        /*0078*/ 	.byte	0x04, 0x1c
        /*007a*/ 	.short	(.L_77 - .L_76)


	//   ....[0]....
.L_76:
        /*007c*/ 	.word	0x00000310


	//----- nvinfo : EIATTR_CRS_STACK_SIZE
	.align		4
.L_77:
        /*0080*/ 	.byte	0x04, 0x1e
        /*0082*/ 	.short	(.L_79 - .L_78)
.L_78:
        /*0084*/ 	.word	0x00000000


	//----- nvinfo : EIATTR_CBANK_PARAM_SIZE
	.align		4
.L_79:
        /*0088*/ 	.byte	0x03, 0x19
        /*008a*/ 	.short	0x0024


	//----- nvinfo : EIATTR_PARAM_CBANK
	.align		4
        /*008c*/ 	.byte	0x04, 0x0a
        /*008e*/ 	.short	(.L_81 - .L_80)
	.align		4
.L_80:
        /*0090*/ 	.word	index@(.nv.constant0._Z22computeVarianceSquaresPfmS_iii)
        /*0094*/ 	.short	0x0380
        /*0096*/ 	.short	0x0024


	//----- nvinfo : EIATTR_SW_WAR
	.align		4
.L_81:
        /*0098*/ 	.byte	0x04, 0x36
        /*009a*/ 	.short	(.L_83 - .L_82)
.L_82:
        /*009c*/ 	.word	0x00000008
.L_83:


//--------------------- .nv.info._Z16computeFinalSumsPfmiiiiS_ --------------------------
	.section	.nv.info._Z16computeFinalSumsPfmiiiiS_,"",@"SHT_CUDA_INFO"
	.sectionflags	@""
	.align	4


	//----- nvinfo : EIATTR_CUDA_API_VERSION
	.align		4
        /*0000*/ 	.byte	0x04, 0x37
        /*0002*/ 	.short	(.L_85 - .L_84)
.L_84:
        /*0004*/ 	.word	0x00000082


	//----- nvinfo : EIATTR_KPARAM_INFO
	.align		4
.L_85:
        /*0008*/ 	.byte	0x04, 0x17
        /*000a*/ 	.short	(.L_87 - .L_86)
.L_86:
        /*000c*/ 	.word	0x00000000
        /*0010*/ 	.short	0x0006
        /*0012*/ 	.short	0x0020
        /*0014*/ 	.byte	0x00, 0xf5, 0x21, 0x00


	//----- nvinfo : EIATTR_KPARAM_INFO
	.align		4
.L_87:
        /*0018*/ 	.byte	0x04, 0x17
        /*001a*/ 	.short	(.L_89 - .L_88)
.L_88:
        /*001c*/ 	.word	0x00000000
        /*0020*/ 	.short	0x0005
        /*0022*/ 	.short	0x001c
        /*0024*/ 	.byte	0x00, 0xf0, 0x11, 0x00


	//----- nvinfo : EIATTR_KPARAM_INFO
	.align		4
.L_89:
        /*0028*/ 	.byte	0x04, 0x17
        /*002a*/ 	.short	(.L_91 - .L_90)
.L_90:
        /*002c*/ 	.word	0x00000000
        /*0030*/ 	.short	0x0004
        /*0032*/ 	.short	0x0018
        /*0034*/ 	.byte	0x00, 0xf0, 0x11, 0x00


	//----- nvinfo : EIATTR_KPARAM_INFO
	.align		4
.L_91:
        /*0038*/ 	.byte	0x04, 0x17
        /*003a*/ 	.short	(.L_93 - .L_92)
.L_92:
        /*003c*/ 	.word	0x00000000
        /*0040*/ 	.short	0x0003
        /*0042*/ 	.short	0x0014
        /*0044*/ 	.byte	0x00, 0xf0, 0x11, 0x00


	//----- nvinfo : EIATTR_KPARAM_INFO
	.align		4
.L_93:
        /*0048*/ 	.byte	0x04, 0x17
        /*004a*/ 	.short	(.L_95 - .L_94)
.L_94:
        /*004c*/ 	.word	0x00000000
        /*0050*/ 	.short	0x0002
        /*0052*/ 	.short	0x0010
        /*0054*/ 	.byte	0x00, 0xf0, 0x11, 0x00


	//----- nvinfo : EIATTR_KPARAM_INFO
	.align		4
.L_95:
        /*0058*/ 	.byte	0x04, 0x17
        /*005a*/ 	.short	(.L_97 - .L_96)
.L_96:
        /*005c*/ 	.word	0x00000000
        /*0060*/ 	.short	0x0001
        /*0062*/ 	.short	0x0008
        /*0064*/ 	.byte	0x00, 0xf0, 0x21, 0x00


	//----- nvinfo : EIATTR_KPARAM_INFO
	.align		4
.L_97:
        /*0068*/ 	.byte	0x04, 0x17
        /*006a*/ 	.short	(.L_99 - .L_98)
.L_98:
        /*006c*/ 	.word	0x00000000
        /*0070*/ 	.short	0x0000
        /*0072*/ 	.short	0x0000
        /*0074*/ 	.byte	0x00, 0xf5, 0x21, 0x00


	//----- nvinfo : EIATTR_SPARSE_MMA_MASK
	.align		4
.L_99:
        /*0078*/ 	.byte	0x03, 0x50
        /*007a*/ 	.short	0x0000


	//----- nvinfo : EIATTR_MAXREG_COUNT
	.align		4
        /*007c*/ 	.byte	0x03, 0x1b
        /*007e*/ 	.short	0x00ff


	//----- nvinfo : EIATTR_MERCURY_ISA_VERSION
	.align		4
        /*0080*/ 	.byte	0x03, 0x5f
        /*0082*/ 	.short	0x0101


	//----- nvinfo : EIATTR_VRC_CTA_INIT_COUNT
	.align		4
        /*0084*/ 	.byte	0x02, 0x4a
	.zero		1
	.zero		1


	//----- nvinfo : EIATTR_EXIT_INSTR_OFFSETS
	.align		4
        /*0088*/ 	.byte	0x04, 0x1c
        /*008a*/ 	.short	(.L_101 - .L_100)


	//   ....[0]....
.L_100:
        /*008c*/ 	.word	0x000007b0


	//----- nvinfo : EIATTR_CRS_STACK_SIZE
	.align		4
.L_101:
        /*0090*/ 	.byte	0x04, 0x1e
        /*0092*/ 	.short	(.L_103 - .L_102)
.L_102:
        /*0094*/ 	.word	0x00000000


	//----- nvinfo : EIATTR_CBANK_PARAM_SIZE
	.align		4
.L_103:
        /*0098*/ 	.byte	0x03, 0x19
        /*009a*/ 	.short	0x0028


	//----- nvinfo : EIATTR_PARAM_CBANK
	.align		4
        /*009c*/ 	.byte	0x04, 0x0a
        /*009e*/ 	.short	(.L_105 - .L_104)
	.align		4
.L_104:
        /*00a0*/ 	.word	index@(.nv.constant0._Z16computeFinalSumsPfmiiiiS_)
        /*00a4*/ 	.short	0x0380
        /*00a6*/ 	.short	0x0028


	//----- nvinfo : EIATTR_SW_WAR
	.align		4
.L_105:
        /*00a8*/ 	.byte	0x04, 0x36
        /*00aa*/ 	.short	(.L_107 - .L_106)
.L_106:
        /*00ac*/ 	.word	0x00000008
.L_107:


//--------------------- .nv.info._Z11computeSumsPfS_mmiiii --------------------------
	.section	.nv.info._Z11computeSumsPfS_mmiiii,"",@"SHT_CUDA_INFO"
	.sectionflags	@""
	.align	4


	//----- nvinfo : EIATTR_CUDA_API_VERSION
	.align		4
        /*0000*/ 	.byte	0x04, 0x37
        /*0002*/ 	.short	(.L_109 - .L_108)
.L_108:
        /*0004*/ 	.word	0x00000082


	//----- nvinfo : EIATTR_KPARAM_INFO
	.align		4
.L_109:
        /*0008*/ 	.byte	0x04, 0x17
        /*000a*/ 	.short	(.L_111 - .L_110)
.L_110:
        /*000c*/ 	.word	0x00000000
        /*0010*/ 	.short	0x0007
        /*0012*/ 	.short	0x002c
        /*0014*/ 	.byte	0x00, 0xf0, 0x11, 0x00


	//----- nvinfo : EIATTR_KPARAM_INFO
	.align		4
.L_111:
        /*0018*/ 	.byte	0x04, 0x17
        /*001a*/ 	.short	(.L_113 - .L_112)
.L_112:
        /*001c*/ 	.word	0x00000000
        /*0020*/ 	.short	0x0006
        /*0022*/ 	.short	0x0028
        /*0024*/ 	.byte	0x00, 0xf0, 0x11, 0x00


	//----- nvinfo : EIATTR_KPARAM_INFO
	.align		4
.L_113:
        /*0028*/ 	.byte	0x04, 0x17
        /*002a*/ 	.short	(.L_115 - .L_114)
.L_114:
        /*002c*/ 	.word	0x00000000
        /*0030*/ 	.short	0x0005
        /*0032*/ 	.short	0x0024
        /*0034*/ 	.byte	0x00, 0xf0, 0x11, 0x00


	//----- nvinfo : EIATTR_KPARAM_INFO
	.align		4
.L_115:
        /*0038*/ 	.byte	0x04, 0x17
        /*003a*/ 	.short	(.L_117 - .L_116)
.L_116:
        /*003c*/ 	.word	0x00000000
        /*0040*/ 	.short	0x0004
        /*0042*/ 	.short	0x0020
        /*0044*/ 	.byte	0x00, 0xf0, 0x11, 0x00


	//----- nvinfo : EIATTR_KPARAM_INFO
	.align		4
.L_117:
        /*0048*/ 	.byte	0x04, 0x17
        /*004a*/ 	.short	(.L_119 - .L_118)
.L_118:
        /*004c*/ 	.word	0x00000000
        /*0050*/ 	.short	0x0003
        /*0052*/ 	.short	0x0018
        /*0054*/ 	.byte	0x00, 0xf0, 0x21, 0x00


	//----- nvinfo : EIATTR_KPARAM_INFO
	.align		4
.L_119:
        /*0058*/ 	.byte	0x04, 0x17
        /*005a*/ 	.short	(.L_121 - .L_120)
.L_120:
        /*005c*/ 	.word	0x00000000
        /*0060*/ 	.short	0x0002
        /*0062*/ 	.short	0x0010
        /*0064*/ 	.byte	0x00, 0xf0, 0x21, 0x00


	//----- nvinfo : EIATTR_KPARAM_INFO
	.align		4
.L_121:
        /*0068*/ 	.byte	0x04, 0x17
        /*006a*/ 	.short	(.L_123 - .L_122)
.L_122:
        /*006c*/ 	.word	0x00000000
        /*0070*/ 	.short	0x0001
        /*0072*/ 	.short	0x0008
        /*0074*/ 	.byte	0x00, 0xf5, 0x21, 0x00


	//----- nvinfo : EIATTR_KPARAM_INFO
	.align		4
.L_123:
        /*0078*/ 	.byte	0x04, 0x17
        /*007a*/ 	.short	(.L_125 - .L_124)
.L_124:
        /*007c*/ 	.word	0x00000000
        /*0080*/ 	.short	0x0000
        /*0082*/ 	.short	0x0000
        /*0084*/ 	.byte	0x00, 0xf5, 0x21, 0x00


	//----- nvinfo : EIATTR_SPARSE_MMA_MASK
	.align		4
.L_125:
        /*0088*/ 	.byte	0x03, 0x50
        /*008a*/ 	.short	0x0000


	//----- nvinfo : EIATTR_MAXREG_COUNT
	.align		4
        /*008c*/ 	.byte	0x03, 0x1b
        /*008e*/ 	.short	0x00ff


	//----- nvinfo : EIATTR_NUM_BARRIERS
	.align		4
        /*0090*/ 	.byte	0x02, 0x4c
        /*0092*/ 	.byte	0x01
	.zero		1


	//----- nvinfo : EIATTR_MERCURY_ISA_VERSION
	.align		4
        /*0094*/ 	.byte	0x03, 0x5f
        /*0096*/ 	.short	0x0101


	//----- nvinfo : EIATTR_VRC_CTA_INIT_COUNT
	.align		4
        /*0098*/ 	.byte	0x02, 0x4a
	.zero		1
	.zero		1


	//----- nvinfo : EIATTR_EXIT_INSTR_OFFSETS
	.align		4
        /*009c*/ 	.byte	0x04, 0x1c
        /*009e*/ 	.short	(.L_127 - .L_126)


	//   ....[0]....
.L_126:
        /*00a0*/ 	.word	0x00001850


	//   ....[1]....
        /*00a4*/ 	.word	0x00001e20


	//   ....[2]....
        /*00a8*/ 	.word	0x00002100


	//   ....[3]....
        /*00ac*/ 	.word	0x000022e0


	//   ....[4]....
        /*00b0*/ 	.word	0x000023d0


	//----- nvinfo : EIATTR_CRS_STACK_SIZE
	.align		4
.L_127:
        /*00b4*/ 	.byte	0x04, 0x1e
        /*00b6*/ 	.short	(.L_129 - .L_128)
.L_128:
        /*00b8*/ 	.word	0x00000000


	//----- nvinfo : EIATTR_CBANK_PARAM_SIZE
	.align		4
.L_129:
        /*00bc*/ 	.byte	0x03, 0x19
        /*00be*/ 	.short	0x0030


	//----- nvinfo : EIATTR_PARAM_CBANK
	.align		4
        /*00c0*/ 	.byte	0x04, 0x0a
        /*00c2*/ 	.short	(.L_131 - .L_130)
	.align		4
.L_130:
        /*00c4*/ 	.word	index@(.nv.constant0._Z11computeSumsPfS_mmiiii)
        /*00c8*/ 	.short	0x0380
        /*00ca*/ 	.short	0x0030


	//----- nvinfo : EIATTR_SW_WAR
	.align		4
.L_131:
        /*00cc*/ 	.byte	0x04, 0x36
        /*00ce*/ 	.short	(.L_133 - .L_132)
.L_132:
        /*00d0*/ 	.word	0x00000008
.L_133:


//--------------------- .nv.info._Z14blank_functionv --------------------------
	.section	.nv.info._Z14blank_functionv,"",@"SHT_CUDA_INFO"
	.sectionflags	@""
	.align	4


	//----- nvinfo : EIATTR_CUDA_API_VERSION
	.align		4
        /*0000*/ 	.byte	0x04, 0x37
        /*0002*/ 	.short	(.L_135 - .L_134)
.L_134:
        /*0004*/ 	.word	0x00000082


	//----- nvinfo : EIATTR_SPARSE_MMA_MASK
	.align		4
.L_135:
        /*0008*/ 	.byte	0x03, 0x50
        /*000a*/ 	.short	0x0000


	//----- nvinfo : EIATTR_MAXREG_COUNT
	.align		4
        /*000c*/ 	.byte	0x03, 0x1b
        /*000e*/ 	.short	0x00ff


	//----- nvinfo : EIATTR_MERCURY_ISA_VERSION
	.align		4
        /*0010*/ 	.byte	0x03, 0x5f
        /*0012*/ 	.short	0x0101


	//----- nvinfo : EIATTR_VRC_CTA_INIT_COUNT
	.align		4
        /*0014*/ 	.byte	0x02, 0x4a
	.zero		1
	.zero		1


	//----- nvinfo : EIATTR_EXIT_INSTR_OFFSETS
	.align		4
        /*0018*/ 	.byte	0x04, 0x1c
        /*001a*/ 	.short	(.L_137 - .L_136)


	//   ....[0]....
.L_136:
        /*001c*/ 	.word	0x00000010


	//----- nvinfo : EIATTR_SW_WAR
	.align		4
.L_137:
        /*0020*/ 	.byte	0x04, 0x36
        /*0022*/ 	.short	(.L_139 - .L_138)
.L_138:
        /*0024*/ 	.word	0x00000008
.L_139:


//--------------------- .nv.callgraph             --------------------------
	.section	.nv.callgraph,"",@"SHT_CUDA_CALLGRAPH"
	.align	4
	.sectionentsize	8
	.align		4
        /*0000*/ 	.word	0x00000000
	.align		4
        /*0004*/ 	.word	0xffffffff
	.align		4
        /*0008*/ 	.word	0x00000000
	.align		4
        /*000c*/ 	.word	0xfffffffe
	.align		4
        /*0010*/ 	.word	0x00000000
	.align		4
        /*0014*/ 	.word	0xfffffffd
	.align		4
        /*0018*/ 	.word	0x00000000
	.align		4
        /*001c*/ 	.word	0xfffffffc


//--------------------- .text._Z12computeNormsPfmS_S_iii --------------------------
	.section	.text._Z12computeNormsPfmS_S_iii,"ax",@progbits
	.align	128
        .global         _Z12computeNormsPfmS_S_iii
        .type           _Z12computeNormsPfmS_S_iii,@function
        .size           _Z12computeNormsPfmS_S_iii,(.L_x_63 - _Z12computeNormsPfmS_S_iii)
        .other          _Z12computeNormsPfmS_S_iii,@"STO_CUDA_ENTRY STV_DEFAULT"
_Z12computeNormsPfmS_S_iii:
.text._Z12computeNormsPfmS_S_iii:
[----:B------:R-:W-:Y:S01]  /*0000*/  LDC R1, c[0x0][0x37c] ;  /* 0x0000df00ff017b82 */ /* 0x000fe20000000800 */
[----:B------:R-:W0:Y:S07]  /*0010*/  S2R R9, SR_CTAID.X ;  /* 0x0000000000097919 */ /* 0x000e2e0000002500 */
[----:B------:R-:W0:Y:S01]  /*0020*/  LDC.64 R2, c[0x0][0x398] ;  /* 0x0000e600ff027b82 */ /* 0x000e220000000a00 */
[----:B------:R-:W1:Y:S01]  /*0030*/  LDCU.64 UR4, c[0x0][0x358] ;  /* 0x00006b00ff0477ac */ /* 0x000e620008000a00 */
[----:B------:R-:W2:Y:S06]  /*0040*/  LDCU.64 UR6, c[0x0][0x388] ;  /* 0x00007100ff0677ac */ /* 0x000eac0008000a00 */
[----:B------:R-:W3:Y:S08]  /*0050*/  LDC R0, c[0x0][0x3a4] ;  /* 0x0000e900ff007b82 */ /* 0x000ef00000000800 */
[----:B------:R-:W2:Y:S01]  /*0060*/  LDC.64 R4, c[0x0][0x380] ;  /* 0x0000e000ff047b82 */ /* 0x000ea20000000a00 */
[----:B0-----:R-:W-:-:S06]  /*0070*/  IMAD.WIDE.U32 R2, R9, 0x4, R2 ;  /* 0x0000000409027825 */ /* 0x001fcc00078e0002 */
[----:B-1----:R-:W4:Y:S01]  /*0080*/  LDG.E R2, desc[UR4][R2.64] ;  /* 0x0000000402027981 */ /* 0x002f22000c1e1900 */
[----:B---3--:R-:W-:Y:S02]  /*0090*/  ISETP.NE.AND P0, PT, R0, 0x1, PT ;  /* 0x000000010000780c */ /* 0x008fe40003f05270 */
[----:B------:R-:W0:Y:S11]  /*00a0*/  S2R R0, SR_TID.X ;  /* 0x0000000000007919 */ /* 0x000e360000002100 */
[----:B------:R-:W1:Y:S01]  /*00b0*/  @P0 S2R R11, SR_CTAID.Y ;  /* 0x00000000000b0919 */ /* 0x000e620000002600 */
[----:B------:R-:W0:Y:S08]  /*00c0*/  @!P0 LDC R7, c[0x0][0x3a8] ;  /* 0x0000ea00ff078b82 */ /* 0x000e300000000800 */
[----:B------:R-:W1:Y:S01]  /*00d0*/  @P0 LDC R6, c[0x0][0x360] ;  /* 0x0000d800ff060b82 */ /* 0x000e620000000800 */
[----:B0-----:R-:W-:-:S02]  /*00e0*/  @!P0 IMAD.IADD R7, R0, 0x1, R7 ;  /* 0x0000000100078824 */ /* 0x001fc400078e0207 */
[----:B-1----:R-:W-:-:S04]  /*00f0*/  @P0 IMAD R7, R11, R6, R0 ;  /* 0x000000060b070224 */ /* 0x002fc800078e0200 */
[----:B--2---:R-:W-:Y:S01]  /*0100*/  IMAD.WIDE.U32 R4, R7, UR6, R4 ;  /* 0x0000000607047c25 */ /* 0x004fe2000f8e0004 */
[----:B------:R-:W-:-:S05]  /*0110*/  SHF.R.S32.HI R0, RZ, 0x1f, R7 ;  /* 0x0000001fff007819 */ /* 0x000fca0000011407 */
[----:B------:R-:W-:-:S04]  /*0120*/  IMAD R0, R0, UR6, RZ ;  /* 0x0000000600007c24 */ /* 0x000fc8000f8e02ff */
[----:B------:R-:W-:-:S04]  /*0130*/  IMAD R7, R7, UR7, R0 ;  /* 0x0000000707077c24 */ /* 0x000fc8000f8e0200 */
[----:B------:R-:W-:Y:S01]  /*0140*/  IMAD.IADD R5, R5, 0x1, R7 ;  /* 0x0000000105057824 */ /* 0x000fe200078e0207 */
[----:B----4-:R-:W-:-:S13]  /*0150*/  FSETP.NEU.AND P0, PT, R2, RZ, PT ;  /* 0x000000ff0200720b */ /* 0x010fda0003f0d000 */
[----:B------:R-:W-:Y:S05]  /*0160*/  @!P0 BRA `(.L_x_0) ;  /* 0x0000000000848947 */ /* 0x000fea0003800000 */
[----:B------:R-:W0:Y:S01]  /*0170*/  LDC.64 R6, c[0x0][0x390] ;  /* 0x0000e400ff067b82 */ /* 0x000e220000000a00 */
[----:B------:R-:W-:-:S05]  /*0180*/  IMAD.WIDE.U32 R4, R9, 0x4, R4 ;  /* 0x0000000409047825 */ /* 0x000fca00078e0004 */
[----:B------:R-:W2:Y:S01]  /*0190*/  LDG.E R0, desc[UR4][R4.64] ;  /* 0x0000000404007981 */ /* 0x000ea2000c1e1900 */
[----:B0-----:R-:W-:-:S06]  /*01a0*/  IMAD.WIDE.U32 R6, R9, 0x4, R6 ;  /* 0x0000000409067825 */ /* 0x001fcc00078e0006 */
[----:B------:R-:W2:Y:S01]  /*01b0*/  LDG.E R7, desc[UR4][R6.64] ;  /* 0x0000000406077981 */ /* 0x000ea2000c1e1900 */
[----:B------:R-:W-:Y:S01]  /*01c0*/  VIADD R8, R2, 0xf3000000 ;  /* 0xf300000002087836 */ /* 0x000fe20000000000 */
[----:B------:R0:W1:Y:S04]  /*01d0*/  MUFU.RSQ R3, R2 ;  /* 0x0000000200037308 */ /* 0x0000680000001400 */
[----:B------:R-:W-:Y:S01]  /*01e0*/  ISETP.GT.U32.AND P0, PT, R8, 0x727fffff, PT ;  /* 0x727fffff0800780c */ /* 0x000fe20003f04070 */
[----:B--2---:R-:W-:-:S12]  /*01f0*/  FADD R0, R0, -R7 ;  /* 0x8000000700007221 */ /* 0x004fd80000000000 */
[----:B01----:R-:W-:Y:S05]  /*0200*/  @!P0 BRA `(.L_x_1) ;  /* 0x0000000000108947 */ /* 0x003fea0003800000 */
[----:B------:R-:W-:-:S07]  /*0210*/  MOV R8, 0x230 ;  /* 0x0000023000087802 */ /* 0x000fce0000000f00 */
[----:B------:R-:W-:Y:S05]  /*0220*/  CALL.REL.NOINC `($__internal_0_$__cuda_sm20_sqrt_rn_f32_slowpath) ;  /* 0x0000000000607944 */ /* 0x000fea0003c00000 */
[----:B------:R-:W-:Y:S01]  /*0230*/  IMAD.MOV.U32 R3, RZ, RZ, R6 ;  /* 0x000000ffff037224 */ /* 0x000fe200078e0006 */
[----:B------:R-:W-:Y:S06]  /*0240*/  BRA `(.L_x_2) ;  /* 0x0000000000107947 */ /* 0x000fec0003800000 */
.L_x_1:
[----:B------:R-:W-:Y:S01]  /*0250*/  FMUL.FTZ R7, R2, R3 ;  /* 0x0000000302077220 */ /* 0x000fe20000410000 */
[----:B------:R-:W-:-:S03]  /*0260*/  FMUL.FTZ R3, R3, 0.5 ;  /* 0x3f00000003037820 */ /* 0x000fc60000410000 */
[----:B------:R-:W-:-:S04]  /*0270*/  FFMA R2, -R7, R7, R2 ;  /* 0x0000000707027223 */ /* 0x000fc80000000102 */
[----:B------:R-:W-:-:S07]  /*0280*/  FFMA R3, R2, R3, R7 ;  /* 0x0000000302037223 */ /* 0x000fce0000000007 */
.L_x_2:
[----:B------:R-:W0:Y:S01]  /*0290*/  MUFU.RCP R2, R3 ;  /* 0x0000000300027308 */ /* 0x000e220000001000 */
[----:B------:R-:W-:Y:S07]  /*02a0*/  BSSY.RECONVERGENT B0, `(.L_x_3) ;  /* 0x000000b000007945 */ /* 0x000fee0003800200 */
[----:B------:R-:W1:Y:S01]  /*02b0*/  FCHK P0, R0, R3 ;  /* 0x0000000300007302 */ /* 0x000e620000000000 */
[----:B0-----:R-:W-:-:S04]  /*02c0*/  FFMA R7, R2, -R3, 1 ;  /* 0x3f80000002077423 */ /* 0x001fc80000000803 */
[----:B------:R-:W-:-:S04]  /*02d0*/  FFMA R7, R2, R7, R2 ;  /* 0x0000000702077223 */ /* 0x000fc80000000002 */
[----:B------:R-:W-:-:S04]  /*02e0*/  FFMA R2, R0, R7, RZ ;  /* 0x0000000700027223 */ /* 0x000fc800000000ff */
[----:B------:R-:W-:-:S04]  /*02f0*/  FFMA R6, R2, -R3, R0 ;  /* 0x8000000302067223 */ /* 0x000fc80000000000 */
[----:B------:R-:W-:Y:S01]  /*0300*/  FFMA R7, R7, R6, R2 ;  /* 0x0000000607077223 */ /* 0x000fe20000000002 */
[----:B-1----:R-:W-:Y:S06]  /*0310*/  @!P0 BRA `(.L_x_4) ;  /* 0x00000000000c8947 */ /* 0x002fec0003800000 */
[----:B------:R-:W-:-:S07]  /*0320*/  MOV R2, 0x340 ;  /* 0x0000034000027802 */ /* 0x000fce0000000f00 */
[----:B------:R-:W-:Y:S05]  /*0330*/  CALL.REL.NOINC `($__internal_1_$__cuda_sm3x_div_rn_noftz_f32_slowpath) ;  /* 0x00000000007c7944 */ /* 0x000fea0003c00000 */
[----:B------:R-:W-:-:S07]  /*0340*/  MOV R7, R0 ;  /* 0x0000000000077202 */ /* 0x000fce0000000f00 */
.L_x_4:
[----:B------:R-:W-:Y:S05]  /*0350*/  BSYNC.RECONVERGENT B0 ;  /* 0x0000000000007941 */ /* 0x000fea0003800200 */
.L_x_3:
[----:B------:R-:W-:Y:S01]  /*0360*/  STG.E desc[UR4][R4.64], R7 ;  /* 0x0000000704007986 */ /* 0x000fe2000c101904 */
[----:B------:R-:W-:Y:S05]  /*0370*/  EXIT ;  /* 0x000000000000794d */ /* 0x000fea0003800000 */
.L_x_0:
[----:B------:R-:W-:-:S05]  /*0380*/  IMAD.WIDE.U32 R4, R9, 0x4, R4 ;  /* 0x0000000409047825 */ /* 0x000fca00078e0004 */
[----:B------:R-:W-:Y:S01]  /*0390*/  STG.E desc[UR4][R4.64], RZ ;  /* 0x000000ff04007986 */ /* 0x000fe2000c101904 */
[----:B------:R-:W-:Y:S05]  /*03a0*/  EXIT ;  /* 0x000000000000794d */ /* 0x000fea0003800000 */
        .weak           $__internal_0_$__cuda_sm20_sqrt_rn_f32_slowpath
        .type           $__internal_0_$__cuda_sm20_sqrt_rn_f32_slowpath,@function
        .size           $__internal_0_$__cuda_sm20_sqrt_rn_f32_slowpath,($__internal_1_$__cuda_sm3x_div_rn_noftz_f32_slowpath - $__internal_0_$__cuda_sm20_sqrt_rn_f32_slowpath)
$__internal_0_$__cuda_sm20_sqrt_rn_f32_slowpath:
[----:B------:R-:W-:-:S13]  /*03b0*/  LOP3.LUT P0, RZ, R2, 0x7fffffff, RZ, 0xc0, !PT ;  /* 0x7fffffff02ff7812 */ /* 0x000fda000780c0ff */
[----:B------:R-:W-:Y:S01]  /*03c0*/  @!P0 IMAD.MOV.U32 R3, RZ, RZ, R2 ;  /* 0x000000ffff038224 */ /* 0x000fe200078e0002 */
[----:B------:R-:W-:Y:S06]  /*03d0*/  @!P0 BRA `(.L_x_5) ;  /* 0x0000000000448947 */ /* 0x000fec0003800000 */
[----:B------:R-:W-:-:S13]  /*03e0*/  FSETP.GEU.FTZ.AND P0, PT, R2, RZ, PT ;  /* 0x000000ff0200720b */ /* 0x000fda0003f1e000 */
[----:B------:R-:W-:Y:S01]  /*03f0*/  @!P0 IMAD.MOV.U32 R3, RZ, RZ, 0x7fffffff ;  /* 0x7fffffffff038424 */ /* 0x000fe200078e00ff */
[----:B------:R-:W-:Y:S06]  /*0400*/  @!P0 BRA `(.L_x_5) ;  /* 0x0000000000388947 */ /* 0x000fec0003800000 */
[----:B------:R-:W-:-:S13]  /*0410*/  FSETP.GTU.FTZ.AND P0, PT, |R2|, +INF , PT ;  /* 0x7f8000000200780b */ /* 0x000fda0003f1c200 */
[----:B------:R-:W-:Y:S01]  /*0420*/  @P0 FADD.FTZ R3, R2, 1 ;  /* 0x3f80000002030421 */ /* 0x000fe20000010000 */
[----:B------:R-:W-:Y:S06]  /*0430*/  @P0 BRA `(.L_x_5) ;  /* 0x00000000002c0947 */ /* 0x000fec0003800000 */
[----:B------:R-:W-:-:S13]  /*0440*/  FSETP.NEU.FTZ.AND P0, PT, |R2|, +INF , PT ;  /* 0x7f8000000200780b */ /* 0x000fda0003f1d200 */
[----:B------:R-:W-:Y:S01]  /*0450*/  @!P0 IMAD.MOV.U32 R3, RZ, RZ, R2 ;  /* 0x000000ffff038224 */ /* 0x000fe200078e0002 */
[----:B------:R-:W-:Y:S06]  /*0460*/  @!P0 BRA `(.L_x_5) ;  /* 0x0000000000208947 */ /* 0x000fec0003800000 */
[----:B------:R-:W-:-:S04]  /*0470*/  FFMA R2, R2, 1.84467440737095516160e+19, RZ ;  /* 0x5f80000002027823 */ /* 0x000fc800000000ff */
[----:B------:R-:W0:Y:S02]  /*0480*/  MUFU.RSQ R3, R2 ;  /* 0x0000000200037308 */ /* 0x000e240000001400 */
[----:B0-----:R-:W-:Y:S01]  /*0490*/  FMUL.FTZ R7, R2, R3 ;  /* 0x0000000302077220 */ /* 0x001fe20000410000 */
[----:B------:R-:W-:-:S03]  /*04a0*/  FMUL.FTZ R3, R3, 0.5 ;  /* 0x3f00000003037820 */ /* 0x000fc60000410000 */
[----:B------:R-:W-:-:S04]  /*04b0*/  FADD.FTZ R6, -R7, -RZ ;  /* 0x800000ff07067221 */ /* 0x000fc80000010100 */
[----:B------:R-:W-:-:S04]  /*04c0*/  FFMA R6, R7, R6, R2 ;  /* 0x0000000607067223 */ /* 0x000fc80000000002 */
[----:B------:R-:W-:-:S04]  /*04d0*/  FFMA R3, R6, R3, R7 ;  /* 0x0000000306037223 */ /* 0x000fc80000000007 */
[----:B------:R-:W-:-:S07]  /*04e0*/  FMUL.FTZ R3, R3, 2.3283064365386962891e-10 ;  /* 0x2f80000003037820 */ /* 0x000fce0000410000 */
.L_x_5:
[----:B------:R-:W-:Y:S01]  /*04f0*/  MOV R6, R3 ;  /* 0x0000000300067202 */ /* 0x000fe20000000f00 */
[----:B------:R-:W-:Y:S02]  /*0500*/  IMAD.MOV.U32 R2, RZ, RZ, R8 ;  /* 0x000000ffff027224 */ /* 0x000fe400078e0008 */
[----:B------:R-:W-:-:S04]  /*0510*/  IMAD.MOV.U32 R3, RZ, RZ, 0x0 ;  /* 0x00000000ff037424 */ /* 0x000fc800078e00ff */
[----:B------:R-:W-:Y:S05]  /*0520*/  RET.REL.NODEC R2 `(_Z12computeNormsPfmS_S_iii) ;  /* 0xfffffff802b47950 */ /* 0x000fea0003c3ffff */
        .weak           $__internal_1_$__cuda_sm3x_div_rn_noftz_f32_slowpath
        .type           $__internal_1_$__cuda_sm3x_div_rn_noftz_f32_slowpath,@function
        .size           $__internal_1_$__cuda_sm3x_div_rn_noftz_f32_slowpath,(.L_x_63 - $__internal_1_$__cuda_sm3x_div_rn_noftz_f32_slowpath)
$__internal_1_$__cuda_sm3x_div_rn_noftz_f32_slowpath:
[----:B------:R-:W-:Y:S01]  /*0530*/  SHF.R.U32.HI R7, RZ, 0x17, R3 ;  /* 0x00000017ff077819 */ /* 0x000fe20000011603 */
[----:B------:R-:W-:Y:S01]  /*0540*/  BSSY.RECONVERGENT B1, `(.L_x_6) ;  /* 0x0000063000017945 */ /* 0x000fe20003800200 */
[--C-:B------:R-:W-:Y:S02]  /*0550*/  SHF.R.U32.HI R6, RZ, 0x17, R0.reuse ;  /* 0x00000017ff067819 */ /* 0x100fe40000011600 */
[----:B------:R-:W-:Y:S02]  /*0560*/  LOP3.LUT R12, R7, 0xff, RZ, 0xc0, !PT ;  /* 0x000000ff070c7812 */ /* 0x000fe400078ec0ff */
[----:B------:R-:W-:Y:S01]  /*0570*/  LOP3.LUT R10, R6, 0xff, RZ, 0xc0, !PT ;  /* 0x000000ff060a7812 */ /* 0x000fe200078ec0ff */
[----:B------:R-:W-:Y:S02]  /*0580*/  IMAD.MOV.U32 R6, RZ, RZ, R0 ;  /* 0x000000ffff067224 */ /* 0x000fe400078e0000 */
[----:B------:R-:W-:Y:S01]  /*0590*/  VIADD R9, R12, 0xffffffff ;  /* 0xffffffff0c097836 */ /* 0x000fe20000000000 */
[----:B------:R-:W-:-:S04]  /*05a0*/  IADD3 R8, PT, PT, R10, -0x1, RZ ;  /* 0xffffffff0a087810 */ /* 0x000fc80007ffe0ff */
[----:B------:R-:W-:-:S04]  /*05b0*/  ISETP.GT.U32.AND P0, PT, R9, 0xfd, PT ;  /* 0x000000fd0900780c */ /* 0x000fc80003f04070 */
[----:B------:R-:W-:-:S13]  /*05c0*/  ISETP.GT.U32.OR P0, PT, R8, 0xfd, P0 ;  /* 0x000000fd0800780c */ /* 0x000fda0000704470 */
[----:B------:R-:W-:Y:S01]  /*05d0*/  @!P0 IMAD.MOV.U32 R7, RZ, RZ, RZ ;  /* 0x000000ffff078224 */ /* 0x000fe200078e00ff */
[----:B------:R-:W-:Y:S06]  /*05e0*/  @!P0 BRA `(.L_x_7) ;  /* 0x00000000005c8947 */ /* 0x000fec0003800000 */
[----:B------:R-:W-:Y:S02]  /*05f0*/  FSETP.GTU.FTZ.AND P1, PT, |R3|, +INF , PT ;  /* 0x7f8000000300780b */ /* 0x000fe40003f3c200 */
[----:B------:R-:W-:-:S04]  /*0600*/  FSETP.GTU.FTZ.AND P0, PT, |R0|, +INF , PT ;  /* 0x7f8000000000780b */ /* 0x000fc80003f1c200 */
[----:B------:R-:W-:-:S13]  /*0610*/  PLOP3.LUT P0, PT, P0, P1, PT, 0xf8, 0x8f ;  /* 0x00000000008f781c */ /* 0x000fda0000703f70 */
[----:B------:R-:W-:Y:S05]  /*0620*/  @P0 BRA `(.L_x_8) ;  /* 0x00000004004c0947 */ /* 0x000fea0003800000 */
[----:B------:R-:W-:-:S13]  /*0630*/  LOP3.LUT P0, RZ, R3, 0x7fffffff, R6, 0xc8, !PT ;  /* 0x7fffffff03ff7812 */ /* 0x000fda000780c806 */
[----:B------:R-:W-:Y:S05]  /*0640*/  @!P0 BRA `(.L_x_9) ;  /* 0x00000004003c8947 */ /* 0x000fea0003800000 */
[C---:B------:R-:W-:Y:S02]  /*0650*/  FSETP.NEU.FTZ.AND P2, PT, |R0|.reuse, +INF , PT ;  /* 0x7f8000000000780b */ /* 0x040fe40003f5d200 */
[----:B------:R-:W-:Y:S02]  /*0660*/  FSETP.NEU.FTZ.AND P1, PT, |R3|, +INF , PT ;  /* 0x7f8000000300780b */ /* 0x000fe40003f3d200 */
[----:B------:R-:W-:-:S11]  /*0670*/  FSETP.NEU.FTZ.AND P0, PT, |R0|, +INF , PT ;  /* 0x7f8000000000780b */ /* 0x000fd60003f1d200 */
[----:B------:R-:W-:Y:S05]  /*0680*/  @!P1 BRA !P2, `(.L_x_9) ;  /* 0x00000004002c9947 */ /* 0x000fea0005000000 */
[----:B------:R-:W-:-:S04]  /*0690*/  LOP3.LUT P2, RZ, R6, 0x7fffffff, RZ, 0xc0, !PT ;  /* 0x7fffffff06ff7812 */ /* 0x000fc8000784c0ff */
[----:B------:R-:W-:-:S13]  /*06a0*/  PLOP3.LUT P1, PT, P1, P2, PT, 0x2f, 0xf2 ;  /* 0x0000000000f2781c */ /* 0x000fda0000f24577 */
[----:B------:R-:W-:Y:S05]  /*06b0*/  @P1 BRA `(.L_x_10) ;  /* 0x0000000400181947 */ /* 0x000fea0003800000 */
[----:B------:R-:W-:-:S04]  /*06c0*/  LOP3.LUT P1, RZ, R3, 0x7fffffff, RZ, 0xc0, !PT ;  /* 0x7fffffff03ff7812 */ /* 0x000fc8000782c0ff */
[----:B------:R-:W-:-:S13]  /*06d0*/  PLOP3.LUT P0, PT, P0, P1, PT, 0x2f, 0xf2 ;  /* 0x0000000000f2781c */ /* 0x000fda0000702577 */
[----:B------:R-:W-:Y:S05]  /*06e0*/  @P0 BRA `(.L_x_11) ;  /* 0x0000000400000947 */ /* 0x000fea0003800000 */
[----:B------:R-:W-:Y:S02]  /*06f0*/  ISETP.GE.AND P0, PT, R8, RZ, PT ;  /* 0x000000ff0800720c */ /* 0x000fe40003f06270 */
[----:B------:R-:W-:-:S11]  /*0700*/  ISETP.GE.AND P1, PT, R9, RZ, PT ;  /* 0x000000ff0900720c */ /* 0x000fd60003f26270 */
[----:B------:R-:W-:Y:S01]  /*0710*/  @P0 IMAD.MOV.U32 R7, RZ, RZ, RZ ;  /* 0x000000ffff070224 */ /* 0x000fe200078e00ff */
[----:B------:R-:W-:Y:S01]  /*0720*/  @!P0 MOV R7, 0xffffffc0 ;  /* 0xffffffc000078802 */ /* 0x000fe20000000f00 */
[----:B------:R-:W-:Y:S01]  /*0730*/  @!P0 FFMA R6, R0, 1.84467440737095516160e+19, RZ ;  /* 0x5f80000000068823 */ /* 0x000fe200000000ff */
[----:B------:R-:W-:-:S03]  /*0740*/  @!P1 FFMA R3, R3, 1.84467440737095516160e+19, RZ ;  /* 0x5f80000003039823 */ /* 0x000fc600000000ff */
[----:B------:R-:W-:-:S07]  /*0750*/  @!P1 VIADD R7, R7, 0x40 ;  /* 0x0000004007079836 */ /* 0x000fce0000000000 */
.L_x_7:
[----:B------:R-:W-:Y:S01]  /*0760*/  LEA R0, R12, 0xc0800000, 0x17 ;  /* 0xc08000000c007811 */ /* 0x000fe200078eb8ff */
[----:B------:R-:W-:Y:S04]  /*0770*/  BSSY.RECONVERGENT B2, `(.L_x_12) ;  /* 0x0000036000027945 */ /* 0x000fe80003800200 */
[----:B------:R-:W-:Y:S02]  /*0780*/  IMAD.IADD R8, R3, 0x1, -R0 ;  /* 0x0000000103087824 */ /* 0x000fe400078e0a00 */
[----:B------:R-:W-:Y:S02]  /*0790*/  VIADD R3, R10, 0xffffff81 ;  /* 0xffffff810a037836 */ /* 0x000fe40000000000 */
[----:B------:R-:W0:Y:S01]  /*07a0*/  MUFU.RCP R9, R8 ;  /* 0x0000000800097308 */ /* 0x000e220000001000 */
[----:B------:R-:W-:Y:S01]  /*07b0*/  FADD.FTZ R11, -R8, -RZ ;  /* 0x800000ff080b7221 */ /* 0x000fe20000010100 */
[----:B------:R-:W-:-:S03]  /*07c0*/  IMAD R0, R3, -0x800000, R6 ;  /* 0xff80000003007824 */ /* 0x000fc600078e0206 */
[----:B0-----:R-:W-:-:S04]  /*07d0*/  FFMA R10, R9, R11, 1 ;  /* 0x3f800000090a7423 */ /* 0x001fc8000000000b */
[----:B------:R-:W-:-:S04]  /*07e0*/  FFMA R13, R9, R10, R9 ;  /* 0x0000000a090d7223 */ /* 0x000fc80000000009 */
[----:B------:R-:W-:-:S04]  /*07f0*/  FFMA R6, R0, R13, RZ ;  /* 0x0000000d00067223 */ /* 0x000fc800000000ff */
[----:B------:R-:W-:-:S04]  /*0800*/  FFMA R9, R11, R6, R0 ;  /* 0x000000060b097223 */ /* 0x000fc80000000000 */
[----:B------:R-:W-:Y:S01]  /*0810*/  FFMA R10, R13, R9, R6 ;  /* 0x000000090d0a7223 */ /* 0x000fe20000000006 */
[----:B------:R-:W-:-:S03]  /*0820*/  IADD3 R6, PT, PT, R3, 0x7f, -R12 ;  /* 0x0000007f03067810 */ /* 0x000fc60007ffe80c */
[----:B------:R-:W-:Y:S01]  /*0830*/  FFMA R11, R11, R10, R0 ;  /* 0x0000000a0b0b7223 */ /* 0x000fe20000000000 */
[----:B------:R-:W-:-:S03]  /*0840*/  IADD3 R6, PT, PT, R6, R7, RZ ;  /* 0x0000000706067210 */ /* 0x000fc60007ffe0ff */
[----:B------:R-:W-:-:S05]  /*0850*/  FFMA R0, R13, R11, R10 ;  /* 0x0000000b0d007223 */ /* 0x000fca000000000a */
[----:B------:R-:W-:-:S04]  /*0860*/  SHF.R.U32.HI R3, RZ, 0x17, R0 ;  /* 0x00000017ff037819 */ /* 0x000fc80000011600 */
[----:B------:R-:W-:-:S05]  /*0870*/  LOP3.LUT R3, R3, 0xff, RZ, 0xc0, !PT ;  /* 0x000000ff03037812 */ /* 0x000fca00078ec0ff */
[----:B------:R-:W-:-:S04]  /*0880*/  IMAD.IADD R9, R3, 0x1, R6 ;  /* 0x0000000103097824 */ /* 0x000fc800078e0206 */
[----:B------:R-:W-:-:S05]  /*0890*/  VIADD R3, R9, 0xffffffff ;  /* 0xffffffff09037836 */ /* 0x000fca0000000000 */
[----:B------:R-:W-:-:S13]  /*08a0*/  ISETP.GE.U32.AND P0, PT, R3, 0xfe, PT ;  /* 0x000000fe0300780c */ /* 0x000fda0003f06070 */
[----:B------:R-:W-:Y:S05]  /*08b0*/  @!P0 BRA `(.L_x_13) ;  /* 0x0000000000808947 */ /* 0x000fea0003800000 */
[----:B------:R-:W-:-:S13]  /*08c0*/  ISETP.GT.AND P0, PT, R9, 0xfe, PT ;  /* 0x000000fe0900780c */ /* 0x000fda0003f04270 */
[----:B------:R-:W-:Y:S05]  /*08d0*/  @P0 BRA `(.L_x_14) ;  /* 0x00000000006c0947 */ /* 0x000fea0003800000 */
[----:B------:R-:W-:-:S13]  /*08e0*/  ISETP.GE.AND P0, PT, R9, 0x1, PT ;  /* 0x000000010900780c */ /* 0x000fda0003f06270 */
[----:B------:R-:W-:Y:S05]  /*08f0*/  @P0 BRA `(.L_x_15) ;  /* 0x0000000000740947 */ /* 0x000fea0003800000 */
[----:B------:R-:W-:Y:S02]  /*0900*/  ISETP.GE.AND P0, PT, R9, -0x18, PT ;  /* 0xffffffe80900780c */ /* 0x000fe40003f06270 */
[----:B------:R-:W-:-:S11]  /*0910*/  LOP3.LUT R0, R0, 0x80000000, RZ, 0xc0, !PT ;  /* 0x8000000000007812 */ /* 0x000fd600078ec0ff */
[----:B------:R-:W-:Y:S05]  /*0920*/  @!P0 BRA `(.L_x_15) ;  /* 0x0000000000688947 */ /* 0x000fea0003800000 */
[-CC-:B------:R-:W-:Y:S01]  /*0930*/  FFMA.RZ R3, R13, R11.reuse, R10.reuse ;  /* 0x0000000b0d037223 */ /* 0x180fe2000000c00a */
[----:B------:R-:W-:Y:S01]  /*0940*/  IADD3 R8, PT, PT, R9, 0x20, RZ ;  /* 0x0000002009087810 */ /* 0x000fe20007ffe0ff */
[-CC-:B------:R-:W-:Y:S01]  /*0950*/  FFMA.RM R6, R13, R11.reuse, R10.reuse ;  /* 0x0000000b0d067223 */ /* 0x180fe2000000400a */
[----:B------:R-:W-:Y:S02]  /*0960*/  ISETP.NE.AND P2, PT, R9, RZ, PT ;  /* 0x000000ff0900720c */ /* 0x000fe40003f45270 */
[----:B------:R-:W-:Y:S01]  /*0970*/  LOP3.LUT R7, R3, 0x7fffff, RZ, 0xc0, !PT ;  /* 0x007fffff03077812 */ /* 0x000fe200078ec0ff */
[----:B------:R-:W-:Y:S01]  /*0980*/  FFMA.RP R3, R13, R11, R10 ;  /* 0x0000000b0d037223 */ /* 0x000fe2000000800a */
[----:B------:R-:W-:Y:S01]  /*0990*/  ISETP.NE.AND P1, PT, R9, RZ, PT ;  /* 0x000000ff0900720c */ /* 0x000fe20003f25270 */
[----:B------:R-:W-:Y:S01]  /*09a0*/  IMAD.MOV R9, RZ, RZ, -R9 ;  /* 0x000000ffff097224 */ /* 0x000fe200078e0a09 */
[----:B------:R-:W-:Y:S02]  /*09b0*/  LOP3.LUT R7, R7, 0x800000, RZ, 0xfc, !PT ;  /* 0x0080000007077812 */ /* 0x000fe400078efcff */
[----:B------:R-:W-:-:S02]  /*09c0*/  FSETP.NEU.FTZ.AND P0, PT, R3, R6, PT ;  /* 0x000000060300720b */ /* 0x000fc40003f1d000 */
[----:B------:R-:W-:Y:S02]  /*09d0*/  SHF.L.U32 R8, R7, R8, RZ ;  /* 0x0000000807087219 */ /* 0x000fe400000006ff */
[----:B------:R-:W-:Y:S02]  /*09e0*/  SEL R6, R9, RZ, P2 ;  /* 0x000000ff09067207 */ /* 0x000fe40001000000 */
[----:B------:R-:W-:Y:S02]  /*09f0*/  ISETP.NE.AND P1, PT, R8, RZ, P1 ;  /* 0x000000ff0800720c */ /* 0x000fe40000f25270 */
[----:B------:R-:W-:Y:S02]  /*0a00*/  SHF.R.U32.HI R6, RZ, R6, R7 ;  /* 0x00000006ff067219 */ /* 0x000fe40000011607 */
[----:B------:R-:W-:Y:S02]  /*0a10*/  PLOP3.LUT P0, PT, P0, P1, PT, 0xf8, 0x8f ;  /* 0x00000000008f781c */ /* 0x000fe40000703f70 */
[----:B------:R-:W-:-:S02]  /*0a20*/  SHF.R.U32.HI R8, RZ, 0x1, R6 ;  /* 0x00000001ff087819 */ /* 0x000fc40000011606 */
[----:B------:R-:W-:-:S04]  /*0a30*/  SEL R3, RZ, 0x1, !P0 ;  /* 0x00000001ff037807 */ /* 0x000fc80004000000 */
[----:B------:R-:W-:-:S04]  /*0a40*/  LOP3.LUT R3, R3, 0x1, R8, 0xf8, !PT ;  /* 0x0000000103037812 */ /* 0x000fc800078ef808 */
[----:B------:R-:W-:-:S05]  /*0a50*/  LOP3.LUT R3, R3, R6, RZ, 0xc0, !PT ;  /* 0x0000000603037212 */ /* 0x000fca00078ec0ff */
[----:B------:R-:W-:-:S05]  /*0a60*/  IMAD.IADD R3, R8, 0x1, R3 ;  /* 0x0000000108037824 */ /* 0x000fca00078e0203 */
[----:B------:R-:W-:Y:S01]  /*0a70*/  LOP3.LUT R0, R3, R0, RZ, 0xfc, !PT ;  /* 0x0000000003007212 */ /* 0x000fe200078efcff */
[----:B------:R-:W-:Y:S06]  /*0a80*/  BRA `(.L_x_15) ;  /* 0x0000000000107947 */ /* 0x000fec0003800000 */
.L_x_14:
[----:B------:R-:W-:-:S04]  /*0a90*/  LOP3.LUT R0, R0, 0x80000000, RZ, 0xc0, !PT ;  /* 0x8000000000007812 */ /* 0x000fc800078ec0ff */
[----:B------:R-:W-:Y:S01]  /*0aa0*/  LOP3.LUT R0, R0, 0x7f800000, RZ, 0xfc, !PT ;  /* 0x7f80000000007812 */ /* 0x000fe200078efcff */
[----:B------:R-:W-:Y:S06]  /*0ab0*/  BRA `(.L_x_15) ;  /* 0x0000000000047947 */ /* 0x000fec0003800000 */
.L_x_13:
[----:B------:R-:W-:-:S07]  /*0ac0*/  LEA R0, R6, R0, 0x17 ;  /* 0x0000000006007211 */ /* 0x000fce00078eb8ff */
.L_x_15:
[----:B------:R-:W-:Y:S05]  /*0ad0*/  BSYNC.RECONVERGENT B2 ;  /* 0x0000000000027941 */ /* 0x000fea0003800200 */
.L_x_12:
[----:B------:R-:W-:Y:S05]  /*0ae0*/  BRA `(.L_x_16) ;  /* 0x0000000000207947 */ /* 0x000fea0003800000 */
.L_x_11:
[----:B------:R-:W-:-:S04]  /*0af0*/  LOP3.LUT R0, R3, 0x80000000, R6, 0x48, !PT ;  /* 0x8000000003007812 */ /* 0x000fc800078e4806 */
[----:B------:R-:W-:Y:S01]  /*0b00*/  LOP3.LUT R0, R0, 0x7f800000, RZ, 0xfc, !PT ;  /* 0x7f80000000007812 */ /* 0x000fe200078efcff */
[----:B------:R-:W-:Y:S06]  /*0b10*/  BRA `(.L_x_16) ;  /* 0x0000000000147947 */ /* 0x000fec0003800000 */
.L_x_10:
[----:B------:R-:W-:Y:S01]  /*0b20*/  LOP3.LUT R0, R3, 0x80000000, R6, 0x48, !PT ;  /* 0x8000000003007812 */ /* 0x000fe200078e4806 */
[----:B------:R-:W-:Y:S06]  /*0b30*/  BRA `(.L_x_16) ;  /* 0x00000000000c7947 */ /* 0x000fec0003800000 */
.L_x_9:
[----:B------:R-:W0:Y:S01]  /*0b40*/  MUFU.RSQ R0, -QNAN ;  /* 0xffc0000000007908 */ /* 0x000e220000001400 */
[----:B------:R-:W-:Y:S05]  /*0b50*/  BRA `(.L_x_16) ;  /* 0x0000000000047947 */ /* 0x000fea0003800000 */
.L_x_8:
[----:B------:R-:W-:-:S07]  /*0b60*/  FADD.FTZ R0, R0, R3 ;  /* 0x0000000300007221 */ /* 0x000fce0000010000 */
.L_x_16:
[----:B------:R-:W-:Y:S05]  /*0b70*/  BSYNC.RECONVERGENT B1 ;  /* 0x0000000000017941 */ /* 0x000fea0003800200 */
.L_x_6:
[----:B------:R-:W-:-:S04]  /*0b80*/  IMAD.MOV.U32 R3, RZ, RZ, 0x0 ;  /* 0x00000000ff037424 */ /* 0x000fc800078e00ff */
[----:B0-----:R-:W-:Y:S05]  /*0b90*/  RET.REL.NODEC R2 `(_Z12computeNormsPfmS_S_iii) ;  /* 0xfffffff402187950 */ /* 0x001fea0003c3ffff */
.L_x_17:
[----:B------:R-:W-:-:S00]  /*0ba0*/  BRA `(.L_x_17) ;  /* 0xfffffffc00fc7947 */ /* 0x000fc0000383ffff */
[----:B------:R-:W-:-:S00]  /*0bb0*/  NOP ;  /* 0x0000000000007918 */ /* 0x000fc00000000000 */
        /* <DEDUP_REMOVED lines=12> */
.L_x_63:


//--------------------- .text._Z22computeVarianceSquaresPfmS_iii --------------------------
	.section	.text._Z22computeVarianceSquaresPfmS_iii,"ax",@progbits
	.align	128
        .global         _Z22computeVarianceSquaresPfmS_iii
        .type           _Z22computeVarianceSquaresPfmS_iii,@function
        .size           _Z22computeVarianceSquaresPfmS_iii,(.L_x_64 - _Z22computeVarianceSquaresPfmS_iii)
        .other          _Z22computeVarianceSquaresPfmS_iii,@"STO_CUDA_ENTRY STV_DEFAULT"
_Z22computeVarianceSquaresPfmS_iii:
.text._Z22computeVarianceSquaresPfmS_iii:
[----:B------:R-:W-:Y:S08]  /*0000*/  LDC R1, c[0x0][0x37c] ;  /* 0x0000df00ff017b82 */ /* 0x000ff00000000800 */
[----:B------:R-:W0:Y:S01]  /*0010*/  LDC R0, c[0x0][0x39c] ;  /* 0x0000e700ff007b82 */ /* 0x000e220000000800 */
[----:B------:R-:W1:Y:S01]  /*0020*/  S2R R9, SR_CTAID.X ;  /* 0x0000000000097919 */ /* 0x000e620000002500 */
[----:B------:R-:W2:Y:S01]  /*0030*/  LDCU.64 UR6, c[0x0][0x388] ;  /* 0x00007100ff0677ac */ /* 0x000ea20008000a00 */
[----:B------:R-:W3:Y:S05]  /*0040*/  LDCU.64 UR4, c[0x0][0x358] ;  /* 0x00006b00ff0477ac */ /* 0x000eea0008000a00 */
[----:B------:R-:W2:Y:S01]  /*0050*/  LDC.64 R2, c[0x0][0x380] ;  /* 0x0000e000ff027b82 */ /* 0x000ea20000000a00 */
[----:B0-----:R-:W-:-:S02]  /*0060*/  ISETP.NE.AND P0, PT, R0, 0x1, PT ;  /* 0x000000010000780c */ /* 0x001fc40003f05270 */
[----:B------:R-:W0:Y:S11]  /*0070*/  S2R R0, SR_TID.X ;  /* 0x0000000000007919 */ /* 0x000e360000002100 */
[----:B------:R-:W4:Y:S01]  /*0080*/  @P0 S2R R7, SR_CTAID.Y ;  /* 0x0000000000070919 */ /* 0x000f220000002600 */
[----:B------:R-:W0:Y:S08]  /*0090*/  @!P0 LDC R5, c[0x0][0x3a0] ;  /* 0x0000e800ff058b82 */ /* 0x000e300000000800 */
[----:B------:R-:W4:Y:S01]  /*00a0*/  @P0 LDC R4, c[0x0][0x360] ;  /* 0x0000d800ff040b82 */ /* 0x000f220000000800 */
[----:B0-----:R-:W-:-:S02]  /*00b0*/  @!P0 IMAD.IADD R5, R0, 0x1, R5 ;  /* 0x0000000100058824 */ /* 0x001fc400078e0205 */
[----:B----4-:R-:W-:-:S05]  /*00c0*/  @P0 IMAD R5, R7, R4, R0 ;  /* 0x0000000407050224 */ /* 0x010fca00078e0200 */
[----:B------:R-:W0:Y:S01]  /*00d0*/  LDC.64 R6, c[0x0][0x390] ;  /* 0x0000e400ff067b82 */ /* 0x000e220000000a00 */
[----:B--2---:R-:W-:Y:S01]  /*00e0*/  IMAD.WIDE.U32 R2, R5, UR6, R2 ;  /* 0x0000000605027c25 */ /* 0x004fe2000f8e0002 */
[----:B------:R-:W-:-:S05]  /*00f0*/  SHF.R.S32.HI R0, RZ, 0x1f, R5 ;  /* 0x0000001fff007819 */ /* 0x000fca0000011405 */
[----:B------:R-:W-:-:S04]  /*0100*/  IMAD R0, R0, UR6, RZ ;  /* 0x0000000600007c24 */ /* 0x000fc8000f8e02ff */
[----:B------:R-:W-:-:S04]  /*0110*/  IMAD R11, R5, UR7, R0 ;  /* 0x00000007050b7c24 */ /* 0x000fc8000f8e0200 */
[----:B------:R-:W-:Y:S02]  /*0120*/  IMAD.IADD R3, R3, 0x1, R11 ;  /* 0x0000000103037824 */ /* 0x000fe400078e020b */
[----:B-1----:R-:W-:-:S04]  /*0130*/  IMAD.WIDE.U32 R2, R9, 0x4, R2 ;  /* 0x0000000409027825 */ /* 0x002fc800078e0002 */
[----:B0-----:R-:W-:Y:S01]  /*0140*/  IMAD.WIDE.U32 R6, R9, 0x4, R6 ;  /* 0x0000000409067825 */ /* 0x001fe200078e0006 */
[----:B---3--:R-:W2:Y:S05]  /*0150*/  LDG.E R20, desc[UR4][R2.64] ;  /* 0x0000000402147981 */ /* 0x008eaa000c1e1900 */
[----:B------:R-:W2:Y:S01]  /*0160*/  LDG.E R7, desc[UR4][R6.64] ;  /* 0x0000000406077981 */ /* 0x000ea2000c1e1900 */
[----:B------:R-:W-:Y:S01]  /*0170*/  BSSY.RECONVERGENT B0, `(.L_x_18) ;  /* 0x0000005000007945 */ /* 0x000fe20003800200 */
[----:B------:R-:W-:Y:S01]  /*0180*/  MOV R0, 0x1c0 ;  /* 0x000001c000007802 */ /* 0x000fe20000000f00 */
[----:B--2---:R-:W-:-:S04]  /*0190*/  FADD R20, R20, -R7 ;  /* 0x8000000714147221 */ /* 0x004fc80000000000 */
[----:B------:R0:W1:Y:S03]  /*01a0*/  F2F.F64.F32 R4, R20 ;  /* 0x0000001400047310 */ /* 0x0000660000201800 */
[----:B01----:R-:W-:Y:S05]  /*01b0*/  CALL.REL.NOINC `($_Z22computeVarianceSquaresPfmS_iii$__internal_accurate_pow) ;  /* 0x0000000000587944 */ /* 0x003fea0003c00000 */
[----:B------:R-:W-:Y:S05]  /*01c0*/  BSYNC.RECONVERGENT B0 ;  /* 0x0000000000007941 */ /* 0x000fea0003800200 */
.L_x_18:
[----:B------:R-:W-:Y:S01]  /*01d0*/  DADD R6, R4, 2 ;  /* 0x4000000004067429 */ /* 0x000fe20000000000 */
[----:B------:R-:W-:Y:S01]  /*01e0*/  FSETP.NEU.AND P0, PT, R20, RZ, PT ;  /* 0x000000ff1400720b */ /* 0x000fe20003f0d000 */
[----:B------:R-:W-:Y:S08]  /*01f0*/  BSSY.RECONVERGENT B0, `(.L_x_19) ;  /* 0x000000d000007945 */ /* 0x000ff00003800200 */
[----:B------:R-:W-:Y:S01]  /*0200*/  LOP3.LUT R6, R7, 0x7ff00000, RZ, 0xc0, !PT ;  /* 0x7ff0000007067812 */ /* 0x000fe200078ec0ff */
[----:B------:R-:W-:-:S03]  /*0210*/  IMAD.MOV.U32 R7, RZ, RZ, R9 ;  /* 0x000000ffff077224 */ /* 0x000fc600078e0009 */
[----:B------:R-:W-:Y:S01]  /*0220*/  ISETP.NE.AND P1, PT, R6, 0x7ff00000, PT ;  /* 0x7ff000000600780c */ /* 0x000fe20003f25270 */
[----:B------:R-:W-:Y:S01]  /*0230*/  IMAD.MOV.U32 R6, RZ, RZ, R8 ;  /* 0x000000ffff067224 */ /* 0x000fe200078e0008 */
[----:B------:R-:W-:-:S11]  /*0240*/  @!P0 CS2R R6, SRZ ;  /* 0x0000000000068805 */ /* 0x000fd6000001ff00 */
[----:B------:R-:W-:Y:S05]  /*0250*/  @P1 BRA `(.L_x_20) ;  /* 0x0000000000181947 */ /* 0x000fea0003800000 */
[----:B------:R-:W-:-:S13]  /*0260*/  FSETP.NAN.AND P0, PT, R20, R20, PT ;  /* 0x000000141400720b */ /* 0x000fda0003f08000 */
[----:B------:R-:W-:Y:S01]  /*0270*/  @P0 DADD R6, R4, 2 ;  /* 0x4000000004060429 */ /* 0x000fe20000000000 */
[----:B------:R-:W-:Y:S10]  /*0280*/  @P0 BRA `(.L_x_20) ;  /* 0x00000000000c0947 */ /* 0x000ff40003800000 */
[----:B------:R-:W-:-:S14]  /*0290*/  DSETP.NEU.AND P0, PT, |R4|, +INF , PT ;  /* 0x7ff000000400742a */ /* 0x000fdc0003f0d200 */
[----:B------:R-:W-:Y:S01]  /*02a0*/  @!P0 MOV R6, 0x0 ;  /* 0x0000000000068802 */ /* 0x000fe20000000f00 */
[----:B------:R-:W-:-:S07]  /*02b0*/  @!P0 IMAD.MOV.U32 R7, RZ, RZ, 0x7ff00000 ;  /* 0x7ff00000ff078424 */ /* 0x000fce00078e00ff */
.L_x_20:
[----:B------:R-:W-:Y:S05]  /*02c0*/  BSYNC.RECONVERGENT B0 ;  /* 0x0000000000007941 */ /* 0x000fea0003800200 */
.L_x_19:
[----:B------:R-:W0:Y:S01]  /*02d0*/  F2F.F32.F64 R6, R6 ;  /* 0x0000000600067310 */ /* 0x000e220000301000 */
[----:B------:R-:W-:-:S04]  /*02e0*/  FSETP.NEU.AND P0, PT, R20, 1, PT ;  /* 0x3f8000001400780b */ /* 0x000fc80003f0d000 */
[----:B0-----:R-:W-:-:S05]  /*02f0*/  FSEL R5, R6, 1, P0 ;  /* 0x3f80000006057808 */ /* 0x001fca0000000000 */
[----:B------:R-:W-:Y:S01]  /*0300*/  STG.E desc[UR4][R2.64], R5 ;  /* 0x0000000502007986 */ /* 0x000fe2000c101904 */
[----:B------:R-:W-:Y:S05]  /*0310*/  EXIT ;  /* 0x000000000000794d */ /* 0x000fea0003800000 */
        .type           $_Z22computeVarianceSquaresPfmS_iii$__internal_accurate_pow,@function
        .size           $_Z22computeVarianceSquaresPfmS_iii$__internal_accurate_pow,(.L_x_64 - $_Z22computeVarianceSquaresPfmS_iii$__internal_accurate_pow)
$_Z22computeVarianceSquaresPfmS_iii$__internal_accurate_pow:
[----:B------:R-:W-:Y:S01]  /*0320*/  DADD R10, -RZ, |R4| ;  /* 0x00000000ff0a7229 */ /* 0x000fe20000000504 */
[----:B------:R-:W-:Y:S01]  /*0330*/  MOV R16, RZ ;  /* 0x000000ff00107202 */ /* 0x000fe20000000f00 */
[----:B------:R-:W-:Y:S01]  /*0340*/  IMAD.MOV.U32 R18, RZ, RZ, 0x41ad3b5a ;  /* 0x41ad3b5aff127424 */ /* 0x000fe200078e00ff */
[----:B------:R-:W-:Y:S01]  /*0350*/  UMOV UR6, 0x7d2cafe2 ;  /* 0x7d2cafe200067882 */ /* 0x000fe20000000000 */
[----:B------:R-:W-:Y:S01]  /*0360*/  IMAD.MOV.U32 R19, RZ, RZ, 0x3ed0f5d2 ;  /* 0x3ed0f5d2ff137424 */ /* 0x000fe200078e00ff */
[----:B------:R-:W-:Y:S01]  /*0370*/  UMOV UR7, 0x3eb0f5ff ;  /* 0x3eb0f5ff00077882 */ /* 0x000fe20000000000 */
[----:B------:R-:W-:Y:S01]  /*0380*/  UMOV UR8, 0x3b39803f ;  /* 0x3b39803f00087882 */ /* 0x000fe20000000000 */
[----:B------:R-:W-:-:S03]  /*0390*/  UMOV UR9, 0x3c7abc9e ;  /* 0x3c7abc9e00097882 */ /* 0x000fc60000000000 */
[----:B------:R-:W-:Y:S01]  /*03a0*/  ISETP.GT.U32.AND P0, PT, R11, 0xfffff, PT ;  /* 0x000fffff0b00780c */ /* 0x000fe20003f04070 */
[----:B------:R-:W-:-:S12]  /*03b0*/  IMAD.MOV.U32 R6, RZ, RZ, R11 ;  /* 0x000000ffff067224 */ /* 0x000fd800078e000b */
[----:B------:R-:W-:-:S10]  /*03c0*/  @!P0 DMUL R24, R10, 1.80143985094819840000e+16 ;  /* 0x435000000a188828 */ /* 0x000fd40000000000 */
[----:B------:R-:W-:-:S05]  /*03d0*/  @!P0 IMAD.MOV.U32 R6, RZ, RZ, R25 ;  /* 0x000000ffff068224 */ /* 0x000fca00078e0019 */
[----:B------:R-:W-:-:S04]  /*03e0*/  LOP3.LUT R6, R6, 0x800fffff, RZ, 0xc0, !PT ;  /* 0x800fffff06067812 */ /* 0x000fc800078ec0ff */
[----:B------:R-:W-:Y:S02]  /*03f0*/  LOP3.LUT R7, R6, 0x3ff00000, RZ, 0xfc, !PT ;  /* 0x3ff0000006077812 */ /* 0x000fe400078efcff */
[----:B------:R-:W-:Y:S01]  /*0400*/  MOV R6, R10 ;  /* 0x0000000a00067202 */ /* 0x000fe20000000f00 */
[----:B------:R-:W-:Y:S01]  /*0410*/  @!P0 IMAD.MOV.U32 R6, RZ, RZ, R24 ;  /* 0x000000ffff068224 */ /* 0x000fe200078e0018 */
[----:B------:R-:W-:Y:S02]  /*0420*/  ISETP.GE.U32.AND P1, PT, R7, 0x3ff6a09f, PT ;  /* 0x3ff6a09f0700780c */ /* 0x000fe40003f26070 */
[----:B------:R-:W-:Y:S02]  /*0430*/  SHF.R.U32.HI R10, RZ, 0x14, R11 ;  /* 0x00000014ff0a7819 */ /* 0x000fe4000001160b */
[----:B------:R-:W-:-:S05]  /*0440*/  @!P0 LEA.HI R10, R25, 0xffffffca, RZ, 0xc ;  /* 0xffffffca190a8811 */ /* 0x000fca00078f60ff */
[----:B------:R-:W-:-:S04]  /*0450*/  VIADD R11, R10, 0xfffffc01 ;  /* 0xfffffc010a0b7836 */ /* 0x000fc80000000000 */
[----:B------:R-:W-:Y:S02]  /*0460*/  @P1 VIADD R9, R7, 0xfff00000 ;  /* 0xfff0000007091836 */ /* 0x000fe40000000000 */
[----:B------:R-:W-:Y:S02]  /*0470*/  @P1 VIADD R11, R10, 0xfffffc02 ;  /* 0xfffffc020a0b1836 */ /* 0x000fe40000000000 */
[----:B------:R-:W-:-:S06]  /*0480*/  @P1 IMAD.MOV.U32 R7, RZ, RZ, R9 ;  /* 0x000000ffff071224 */ /* 0x000fcc00078e0009 */
[C---:B------:R-:W-:Y:S02]  /*0490*/  DADD R12, R6.reuse, 1 ;  /* 0x3ff00000060c7429 */ /* 0x040fe40000000000 */
[----:B------:R-:W-:-:S04]  /*04a0*/  DADD R6, R6, -1 ;  /* 0xbff0000006067429 */ /* 0x000fc80000000000 */
[----:B------:R-:W0:Y:S02]  /*04b0*/  MUFU.RCP64H R17, R13 ;  /* 0x0000000d00117308 */ /* 0x000e240000001800 */
[----:B0-----:R-:W-:-:S08]  /*04c0*/  DFMA R8, -R12, R16, 1 ;  /* 0x3ff000000c08742b */ /* 0x001fd00000000110 */
[----:B------:R-:W-:-:S08]  /*04d0*/  DFMA R8, R8, R8, R8 ;  /* 0x000000080808722b */ /* 0x000fd00000000008 */
[----:B------:R-:W-:-:S08]  /*04e0*/  DFMA R16, R16, R8, R16 ;  /* 0x000000081010722b */ /* 0x000fd00000000010 */
[----:B------:R-:W-:-:S08]  /*04f0*/  DMUL R8, R6, R16 ;  /* 0x0000001006087228 */ /* 0x000fd00000000000 */
[----:B------:R-:W-:-:S08]  /*0500*/  DFMA R8, R6, R16, R8 ;  /* 0x000000100608722b */ /* 0x000fd00000000008 */
[----:B------:R-:W-:-:S08]  /*0510*/  DMUL R14, R8, R8 ;  /* 0x00000008080e7228 */ /* 0x000fd00000000000 */
[----:B------:R-:W-:Y:S01]  /*0520*/  DFMA R12, R14, UR6, R18 ;  /* 0x000000060e0c7c2b */ /* 0x000fe20008000012 */
[----:B------:R-:W-:Y:S01]  /*0530*/  UMOV UR6, 0x75488a3f ;  /* 0x75488a3f00067882 */ /* 0x000fe20000000000 */
[----:B------:R-:W-:Y:S01]  /*0540*/  UMOV UR7, 0x3ef3b20a ;  /* 0x3ef3b20a00077882 */ /* 0x000fe20000000000 */
[----:B------:R-:W-:-:S05]  /*0550*/  DADD R18, R6, -R8 ;  /* 0x0000000006127229 */ /* 0x000fca0000000808 */
[----:B------:R-:W-:Y:S01]  /*0560*/  DFMA R12, R14, R12, UR6 ;  /* 0x000000060e0c7e2b */ /* 0x000fe2000800000c */
[----:B------:R-:W-:Y:S01]  /*0570*/  UMOV UR6, 0xe4faecd5 ;  /* 0xe4faecd500067882 */ /* 0x000fe20000000000 */
[----:B------:R-:W-:Y:S01]  /*0580*/  UMOV UR7, 0x3f1745cd ;  /* 0x3f1745cd00077882 */ /* 0x000fe20000000000 */
[----:B------:R-:W-:-:S05]  /*0590*/  DADD R22, R18, R18 ;  /* 0x0000000012167229 */ /* 0x000fca0000000012 */
[----:B------:R-:W-:Y:S01]  /*05a0*/  DFMA R12, R14, R12, UR6 ;  /* 0x000000060e0c7e2b */ /* 0x000fe2000800000c */
[----:B------:R-:W-:Y:S01]  /*05b0*/  UMOV UR6, 0x258a578b ;  /* 0x258a578b00067882 */ /* 0x000fe20000000000 */
[----:B------:R-:W-:Y:S01]  /*05c0*/  UMOV UR7, 0x3f3c71c7 ;  /* 0x3f3c71c700077882 */ /* 0x000fe20000000000 */
[-C--:B------:R-:W-:Y:S02]  /*05d0*/  DFMA R6, R6, -R8.reuse, R22 ;  /* 0x800000080606722b */ /* 0x080fe40000000016 */
[----:B------:R-:W-:-:S03]  /*05e0*/  DMUL R22, R8, R8 ;  /* 0x0000000808167228 */ /* 0x000fc60000000000 */
[----:B------:R-:W-:Y:S01]  /*05f0*/  DFMA R12, R14, R12, UR6 ;  /* 0x000000060e0c7e2b */ /* 0x000fe2000800000c */
[----:B------:R-:W-:Y:S01]  /*0600*/  UMOV UR6, 0x9242b910 ;  /* 0x9242b91000067882 */ /* 0x000fe20000000000 */
[----:B------:R-:W-:Y:S01]  /*0610*/  UMOV UR7, 0x3f624924 ;  /* 0x3f62492400077882 */ /* 0x000fe20000000000 */
[----:B------:R-:W-:-:S05]  /*0620*/  DMUL R6, R16, R6 ;  /* 0x0000000610067228 */ /* 0x000fca0000000000 */
[----:B------:R-:W-:Y:S01]  /*0630*/  DFMA R12, R14, R12, UR6 ;  /* 0x000000060e0c7e2b */ /* 0x000fe2000800000c */
[----:B------:R-:W-:Y:S01]  /*0640*/  UMOV UR6, 0x99999dfb ;  /* 0x99999dfb00067882 */ /* 0x000fe20000000000 */
[----:B------:R-:W-:-:S03]  /*0650*/  UMOV UR7, 0x3f899999 ;  /* 0x3f89999900077882 */ /* 0x000fc60000000000 */
[----:B------:R-:W-:Y:S01]  /*0660*/  VIADD R27, R7, 0x100000 ;  /* 0x00100000071b7836 */ /* 0x000fe20000000000 */
[----:B------:R-:W-:Y:S02]  /*0670*/  MOV R26, R6 ;  /* 0x00000006001a7202 */ /* 0x000fe40000000f00 */
[----:B------:R-:W-:Y:S01]  /*0680*/  DFMA R18, R14, R12, UR6 ;  /* 0x000000060e127e2b */ /* 0x000fe2000800000c */
[----:B------:R-:W-:Y:S01]  /*0690*/  UMOV UR6, 0x55555555 ;  /* 0x5555555500067882 */ /* 0x000fe20000000000 */
[----:B------:R-:W-:-:S06]  /*06a0*/  UMOV UR7, 0x3fb55555 ;  /* 0x3fb5555500077882 */ /* 0x000fcc0000000000 */
[----:B------:R-:W-:-:S08]  /*06b0*/  DFMA R12, R14, R18, UR6 ;  /* 0x000000060e0c7e2b */ /* 0x000fd00008000012 */
[----:B------:R-:W-:Y:S01]  /*06c0*/  DADD R16, -R12, UR6 ;  /* 0x000000060c107e29 */ /* 0x000fe20008000100 */
[----:B------:R-:W-:Y:S01]  /*06d0*/  UMOV UR6, 0xb9e7b0 ;  /* 0x00b9e7b000067882 */ /* 0x000fe20000000000 */
[----:B------:R-:W-:-:S06]  /*06e0*/  UMOV UR7, 0x3c46a4cb ;  /* 0x3c46a4cb00077882 */ /* 0x000fcc0000000000 */
[----:B------:R-:W-:Y:S02]  /*06f0*/  DFMA R18, R14, R18, R16 ;  /* 0x000000120e12722b */ /* 0x000fe40000000010 */
[C---:B------:R-:W-:Y:S02]  /*0700*/  DFMA R16, R8.reuse, R8, -R22 ;  /* 0x000000080810722b */ /* 0x040fe40000000816 */
[----:B------:R-:W-:-:S04]  /*0710*/  DMUL R14, R8, R22 ;  /* 0x00000016080e7228 */ /* 0x000fc80000000000 */
[----:B------:R-:W-:Y:S01]  /*0720*/  DADD R18, R18, -UR6 ;  /* 0x8000000612127e29 */ /* 0x000fe20008000000 */
[----:B------:R-:W-:Y:S01]  /*0730*/  UMOV UR6, 0x80000000 ;  /* 0x8000000000067882 */ /* 0x000fe20000000000 */
[C---:B------:R-:W-:Y:S01]  /*0740*/  DFMA R16, R8.reuse, R26, R16 ;  /* 0x0000001a0810722b */ /* 0x040fe20000000010 */
[----:B------:R-:W-:Y:S01]  /*0750*/  UMOV UR7, 0x43300000 ;  /* 0x4330000000077882 */ /* 0x000fe20000000000 */
[----:B------:R-:W-:-:S08]  /*0760*/  DFMA R26, R8, R22, -R14 ;  /* 0x00000016081a722b */ /* 0x000fd0000000080e */
[----:B------:R-:W-:Y:S02]  /*0770*/  DFMA R26, R6, R22, R26 ;  /* 0x00000016061a722b */ /* 0x000fe4000000001a */
[----:B------:R-:W-:-:S06]  /*0780*/  DADD R22, R12, R18 ;  /* 0x000000000c167229 */ /* 0x000fcc0000000012 */
[----:B------:R-:W-:Y:S02]  /*0790*/  DFMA R16, R8, R16, R26 ;  /* 0x000000100810722b */ /* 0x000fe4000000001a */
[----:B------:R-:W-:Y:S02]  /*07a0*/  DADD R26, R12, -R22 ;  /* 0x000000000c1a7229 */ /* 0x000fe40000000816 */
[----:B------:R-:W-:-:S06]  /*07b0*/  DMUL R12, R22, R14 ;  /* 0x0000000e160c7228 */ /* 0x000fcc0000000000 */
[----:B------:R-:W-:Y:S02]  /*07c0*/  DADD R18, R18, R26 ;  /* 0x0000000012127229 */ /* 0x000fe4000000001a */
[----:B------:R-:W-:-:S08]  /*07d0*/  DFMA R26, R22, R14, -R12 ;  /* 0x0000000e161a722b */ /* 0x000fd0000000080c */
[----:B------:R-:W-:-:S08]  /*07e0*/  DFMA R16, R22, R16, R26 ;  /* 0x000000101610722b */ /* 0x000fd0000000001a */
[----:B------:R-:W-:-:S08]  /*07f0*/  DFMA R18, R18, R14, R16 ;  /* 0x0000000e1212722b */ /* 0x000fd00000000010 */
[----:B------:R-:W-:-:S08]  /*0800*/  DADD R16, R12, R18 ;  /* 0x000000000c107229 */ /* 0x000fd00000000012 */
[--C-:B------:R-:W-:Y:S02]  /*0810*/  DADD R14, R8, R16.reuse ;  /* 0x00000000080e7229 */ /* 0x100fe40000000010 */
[----:B------:R-:W-:-:S06]  /*0820*/  DADD R12, R12, -R16 ;  /* 0x000000000c0c7229 */ /* 0x000fcc0000000810 */
[----:B------:R-:W-:Y:S02]  /*0830*/  DADD R8, R8, -R14 ;  /* 0x0000000008087229 */ /* 0x000fe4000000080e */
[----:B------:R-:W-:-:S06]  /*0840*/  DADD R12, R18, R12 ;  /* 0x00000000120c7229 */ /* 0x000fcc000000000c */
[----:B------:R-:W-:-:S08]  /*0850*/  DADD R8, R16, R8 ;  /* 0x0000000010087229 */ /* 0x000fd00000000008 */
[----:B------:R-:W-:-:S08]  /*0860*/  DADD R8, R12, R8 ;  /* 0x000000000c087229 */ /* 0x000fd00000000008 */
[----:B------:R-:W-:Y:S01]  /*0870*/  DADD R8, R6, R8 ;  /* 0x0000000006087229 */ /* 0x000fe20000000008 */
[----:B------:R-:W-:Y:S01]  /*0880*/  LOP3.LUT R6, R11, 0x80000000, RZ, 0x3c, !PT ;  /* 0x800000000b067812 */ /* 0x000fe200078e3cff */
[----:B------:R-:W-:-:S06]  /*0890*/  IMAD.MOV.U32 R7, RZ, RZ, 0x43300000 ;  /* 0x43300000ff077424 */ /* 0x000fcc00078e00ff */
[----:B------:R-:W-:Y:S02]  /*08a0*/  DADD R10, R14, R8 ;  /* 0x000000000e0a7229 */ /* 0x000fe40000000008 */
[----:B------:R-:W-:Y:S01]  /*08b0*/  DADD R12, R6, -UR6 ;  /* 0x80000006060c7e29 */ /* 0x000fe20008000000 */
[----:B------:R-:W-:Y:S01]  /*08c0*/  UMOV UR6, 0xfefa39ef ;  /* 0xfefa39ef00067882 */ /* 0x000fe20000000000 */
[----:B------:R-:W-:-:S04]  /*08d0*/  UMOV UR7, 0x3fe62e42 ;  /* 0x3fe62e4200077882 */ /* 0x000fc80000000000 */
[--C-:B------:R-:W-:Y:S02]  /*08e0*/  DADD R14, R14, -R10.reuse ;  /* 0x000000000e0e7229 */ /* 0x100fe4000000080a */
[----:B------:R-:W-:-:S06]  /*08f0*/  DFMA R6, R12, UR6, R10 ;  /* 0x000000060c067c2b */ /* 0x000fcc000800000a */
[----:B------:R-:W-:Y:S02]  /*0900*/  DADD R14, R8, R14 ;  /* 0x00000000080e7229 */ /* 0x000fe4000000000e */
[----:B------:R-:W-:-:S08]  /*0910*/  DFMA R16, R12, -UR6, R6 ;  /* 0x800000060c107c2b */ /* 0x000fd00008000006 */
[----:B------:R-:W-:-:S08]  /*0920*/  DADD R16, -R10, R16 ;  /* 0x000000000a107229 */ /* 0x000fd00000000110 */
[----:B------:R-:W-:-:S08]  /*0930*/  DADD R14, R14, -R16 ;  /* 0x000000000e0e7229 */ /* 0x000fd00000000810 */
[----:B------:R-:W-:-:S08]  /*0940*/  DFMA R14, R12, UR8, R14 ;  /* 0x000000080c0e7c2b */ /* 0x000fd0000800000e */
[----:B------:R-:W-:-:S08]  /*0950*/  DADD R8, R6, R14 ;  /* 0x0000000006087229 */ /* 0x000fd0000000000e */
[----:B------:R-:W-:Y:S02]  /*0960*/  DADD R10, R6, -R8 ;  /* 0x00000000060a7229 */ /* 0x000fe40000000808 */
[----:B------:R-:W-:-:S06]  /*0970*/  DMUL R6, R8, 2 ;  /* 0x4000000008067828 */ /* 0x000fcc0000000000 */
[----:B------:R-:W-:Y:S02]  /*0980*/  DADD R10, R14, R10 ;  /* 0x000000000e0a7229 */ /* 0x000fe4000000000a */
[----:B------:R-:W-:-:S08]  /*0990*/  DFMA R12, R8, 2, -R6 ;  /* 0x40000000080c782b */ /* 0x000fd00000000806 */
[----:B------:R-:W-:Y:S01]  /*09a0*/  DFMA R12, R10, 2, R12 ;  /* 0x400000000a0c782b */ /* 0x000fe2000000000c */
[----:B------:R-:W-:Y:S01]  /*09b0*/  MOV R10, 0x652b82fe ;  /* 0x652b82fe000a7802 */ /* 0x000fe20000000f00 */
[----:B------:R-:W-:-:S06]  /*09c0*/  IMAD.MOV.U32 R11, RZ, RZ, 0x3ff71547 ;  /* 0x3ff71547ff0b7424 */ /* 0x000fcc00078e00ff */
[----:B------:R-:W-:-:S08]  /*09d0*/  DADD R8, R6, R12 ;  /* 0x0000000006087229 */ /* 0x000fd0000000000c */
[----:B------:R-:W-:Y:S02]  /*09e0*/  DFMA R10, R8, R10, 6.75539944105574400000e+15 ;  /* 0x43380000080a742b */ /* 0x000fe4000000000a */
[----:B------:R-:W-:Y:S01]  /*09f0*/  FSETP.GEU.AND P0, PT, |R9|, 4.1917929649353027344, PT ;  /* 0x4086232b0900780b */ /* 0x000fe20003f0e200 */
[----:B------:R-:W-:-:S05]  /*0a00*/  DADD R6, R6, -R8 ;  /* 0x0000000006067229 */ /* 0x000fca0000000808 */
[----:B------:R-:W-:-:S03]  /*0a10*/  DADD R14, R10, -6.75539944105574400000e+15 ;  /* 0xc33800000a0e7429 */ /* 0x000fc60000000000 */
[----:B------:R-:W-:-:S05]  /*0a20*/  DADD R12, R12, R6 ;  /* 0x000000000c0c7229 */ /* 0x000fca0000000006 */
[----:B------:R-:W-:Y:S01]  /*0a30*/  DFMA R16, R14, -UR6, R8 ;  /* 0x800000060e107c2b */ /* 0x000fe20008000008 */
[----:B------:R-:W-:Y:S01]  /*0a40*/  UMOV UR6, 0x3b39803f ;  /* 0x3b39803f00067882 */ /* 0x000fe20000000000 */
[----:B------:R-:W-:-:S06]  /*0a50*/  UMOV UR7, 0x3c7abc9e ;  /* 0x3c7abc9e00077882 */ /* 0x000fcc0000000000 */
[----:B------:R-:W-:Y:S01]  /*0a60*/  DFMA R14, R14, -UR6, R16 ;  /* 0x800000060e0e7c2b */ /* 0x000fe20008000010 */
[----:B------:R-:W-:Y:S01]  /*0a70*/  UMOV UR6, 0x69ce2bdf ;  /* 0x69ce2bdf00067882 */ /* 0x000fe20000000000 */
[----:B------:R-:W-:Y:S01]  /*0a80*/  IMAD.MOV.U32 R16, RZ, RZ, -0x35dec16 ;  /* 0xfca213eaff107424 */ /* 0x000fe200078e00ff */
[----:B------:R-:W-:Y:S01]  /*0a90*/  UMOV UR7, 0x3e5ade15 ;  /* 0x3e5ade1500077882 */ /* 0x000fe20000000000 */
[----:B------:R-:W-:-:S06]  /*0aa0*/  IMAD.MOV.U32 R17, RZ, RZ, 0x3e928af3 ;  /* 0x3e928af3ff117424 */ /* 0x000fcc00078e00ff */
[----:B------:R-:W-:Y:S01]  /*0ab0*/  DFMA R16, R14, UR6, R16 ;  /* 0x000000060e107c2b */ /* 0x000fe20008000010 */
[----:B------:R-:W-:Y:S01]  /*0ac0*/  UMOV UR6, 0x62401315 ;  /* 0x6240131500067882 */ /* 0x000fe20000000000 */
[----:B------:R-:W-:-:S06]  /*0ad0*/  UMOV UR7, 0x3ec71dee ;  /* 0x3ec71dee00077882 */ /* 0x000fcc0000000000 */
[----:B------:R-:W-:Y:S01]  /*0ae0*/  DFMA R16, R14, R16, UR6 ;  /* 0x000000060e107e2b */ /* 0x000fe20008000010 */
        /* <DEDUP_REMOVED lines=20> */
[----:B------:R-:W-:-:S08]  /*0c30*/  DFMA R16, R14, R16, UR6 ;  /* 0x000000060e107e2b */ /* 0x000fd00008000010 */
[----:B------:R-:W-:-:S08]  /*0c40*/  DFMA R16, R14, R16, 1 ;  /* 0x3ff000000e10742b */ /* 0x000fd00000000010 */
[----:B------:R-:W-:-:S10]  /*0c50*/  DFMA R14, R14, R16, 1 ;  /* 0x3ff000000e0e742b */ /* 0x000fd40000000010 */
[----:B------:R-:W-:Y:S01]  /*0c60*/  LEA R7, R10, R15, 0x14 ;  /* 0x0000000f0a077211 */ /* 0x000fe200078ea0ff */
[----:B------:R-:W-:Y:S01]  /*0c70*/  IMAD.MOV.U32 R6, RZ, RZ, R14 ;  /* 0x000000ffff067224 */ /* 0x000fe200078e000e */
[----:B------:R-:W-:Y:S06]  /*0c80*/  @!P0 BRA `(.L_x_21) ;  /* 0x0000000000308947 */ /* 0x000fec0003800000 */
[----:B------:R-:W-:Y:S01]  /*0c90*/  FSETP.GEU.AND P1, PT, |R9|, 4.2275390625, PT ;  /* 0x408748000900780b */ /* 0x000fe20003f2e200 */
[C---:B------:R-:W-:Y:S02]  /*0ca0*/  DADD R16, R8.reuse, +INF ;  /* 0x7ff0000008107429 */ /* 0x040fe40000000000 */
[----:B------:R-:W-:-:S08]  /*0cb0*/  DSETP.GEU.AND P0, PT, R8, RZ, PT ;  /* 0x000000ff0800722a */ /* 0x000fd00003f0e000 */
[----:B------:R-:W-:Y:S02]  /*0cc0*/  FSEL R7, R17, RZ, P0 ;  /* 0x000000ff11077208 */ /* 0x000fe40000000000 */
[----:B------:R-:W-:-:S04]  /*0cd0*/  @!P1 LEA.HI R6, R10, R10, RZ, 0x1 ;  /* 0x0000000a0a069211 */ /* 0x000fc800078f08ff */
[----:B------:R-:W-:Y:S02]  /*0ce0*/  @!P1 SHF.R.S32.HI R9, RZ, 0x1, R6 ;  /* 0x00000001ff099819 */ /* 0x000fe40000011406 */
[----:B------:R-:W-:-:S03]  /*0cf0*/  FSEL R6, R16, RZ, P0 ;  /* 0x000000ff10067208 */ /* 0x000fc60000000000 */
[----:B------:R-:W-:Y:S02]  /*0d00*/  @!P1 IMAD.IADD R8, R10, 0x1, -R9 ;  /* 0x000000010a089824 */ /* 0x000fe400078e0a09 */
[----:B------:R-:W-:-:S03]  /*0d10*/  @!P1 IMAD R15, R9, 0x100000, R15 ;  /* 0x00100000090f9824 */ /* 0x000fc600078e020f */
[----:B------:R-:W-:Y:S02]  /*0d20*/  @!P1 LEA R9, R8, 0x3ff00000, 0x14 ;  /* 0x3ff0000008099811 */ /* 0x000fe400078ea0ff */
[----:B------:R-:W-:-:S06]  /*0d30*/  @!P1 MOV R8, RZ ;  /* 0x000000ff00089202 */ /* 0x000fcc0000000f00 */
[----:B------:R-:W-:-:S11]  /*0d40*/  @!P1 DMUL R6, R14, R8 ;  /* 0x000000080e069228 */ /* 0x000fd60000000000 */
.L_x_21:
[----:B------:R-:W-:Y:S02]  /*0d50*/  DFMA R12, R12, R6, R6 ;  /* 0x000000060c0c722b */ /* 0x000fe40000000006 */
[----:B------:R-:W-:-:S08]  /*0d60*/  DSETP.NEU.AND P0, PT, |R6|, +INF , PT ;  /* 0x7ff000000600742a */ /* 0x000fd00003f0d200 */
[----:B------:R-:W-:Y:S01]  /*0d70*/  FSEL R8, R6, R12, !P0 ;  /* 0x0000000c06087208 */ /* 0x000fe20004000000 */
[----:B------:R-:W-:Y:S01]  /*0d80*/  IMAD.MOV.U32 R6, RZ, RZ, R0 ;  /* 0x000000ffff067224 */ /* 0x000fe200078e0000 */
[----:B------:R-:W-:Y:S01]  /*0d90*/  FSEL R9, R7, R13, !P0 ;  /* 0x0000000d07097208 */ /* 0x000fe20004000000 */
[----:B------:R-:W-:-:S04]  /*0da0*/  IMAD.MOV.U32 R7, RZ, RZ, 0x0 ;  /* 0x00000000ff077424 */ /* 0x000fc800078e00ff */
[----:B------:R-:W-:Y:S05]  /*0db0*/  RET.REL.NODEC R6 `(_Z22computeVarianceSquaresPfmS_iii) ;  /* 0xfffffff006907950 */ /* 0x000fea0003c3ffff */
.L_x_22:
        /* <DEDUP_REMOVED lines=12> */
.L_x_64:


//--------------------- .text._Z16computeFinalSumsPfmiiiiS_ --------------------------
	.section	.text._Z16computeFinalSumsPfmiiiiS_,"ax",@progbits
	.align	128
        .global         _Z16computeFinalSumsPfmiiiiS_
        .type           _Z16computeFinalSumsPfmiiiiS_,@function
        .size           _Z16computeFinalSumsPfmiiiiS_,(.L_x_65 - _Z16computeFinalSumsPfmiiiiS_)
        .other          _Z16computeFinalSumsPfmiiiiS_,@"STO_CUDA_ENTRY STV_DEFAULT"
_Z16computeFinalSumsPfmiiiiS_:
.text._Z16computeFinalSumsPfmiiiiS_:
[----:B------:R-:W-:Y:S01]  /*0000*/  LDC R1, c[0x0][0x37c] ;  /* 0x0000df00ff017b82 */ /* 0x000fe20000000800 */
[----:B------:R-:W0:Y:S07]  /*0010*/  LDCU UR4, c[0x0][0x394] ;  /* 0x00007280ff0477ac */ /* 0x000e2e0008000800 */
[----:B------:R-:W1:Y:S01]  /*0020*/  LDC R0, c[0x0][0x390] ;  /* 0x0000e400ff007b82 */ /* 0x000e620000000800 */
[----:B------:R-:W2:Y:S01]  /*0030*/  S2R R6, SR_TID.X ;  /* 0x0000000000067919 */ /* 0x000ea20000002100 */
[----:B------:R-:W1:Y:S01]  /*0040*/  LDCU UR8, c[0x0][0x398] ;  /* 0x00007300ff0877ac */ /* 0x000e620008000800 */
[----:B------:R-:W3:Y:S05]  /*0050*/  LDCU.64 UR6, c[0x0][0x358] ;  /* 0x00006b00ff0677ac */ /* 0x000eea0008000a00 */
[----:B------:R-:W4:Y:S01]  /*0060*/  LDC.64 R4, c[0x0][0x380] ;  /* 0x0000e000ff047b82 */ /* 0x000f220000000a00 */
[----:B0-----:R-:W-:-:S02]  /*0070*/  ISETP.NE.AND P0, PT, RZ, UR4, PT ;  /* 0x00000004ff007c0c */ /* 0x001fc4000bf05270 */
[----:B-1----:R-:W-:-:S11]  /*0080*/  ISETP.LE.AND P1, PT, R0, UR8, PT ;  /* 0x0000000800007c0c */ /* 0x002fd6000bf23270 */
[----:B------:R-:W2:Y:S01]  /*0090*/  @!P0 S2R R2, SR_CTAID.X ;  /* 0x0000000000028919 */ /* 0x000ea20000002500 */
[----:B------:R-:W2:Y:S08]  /*00a0*/  @!P0 LDC R3, c[0x0][0x360] ;  /* 0x0000d800ff038b82 */ /* 0x000eb00000000800 */
[----:B------:R-:W0:Y:S01]  /*00b0*/  @P0 LDC R7, c[0x0][0x39c] ;  /* 0x0000e700ff070b82 */ /* 0x000e220000000800 */
[----:B--2---:R-:W-:-:S02]  /*00c0*/  @!P0 IMAD R2, R2, R3, R6 ;  /* 0x0000000302028224 */ /* 0x004fc400078e0206 */
[----:B0-----:R-:W-:-:S04]  /*00d0*/  @P0 IMAD.IADD R2, R6, 0x1, R7 ;  /* 0x0000000106020824 */ /* 0x001fc800078e0207 */
[----:B----4-:R-:W-:Y:S01]  /*00e0*/  IMAD.WIDE R4, R2, 0x4, R4 ;  /* 0x0000000402047825 */ /* 0x010fe200078e0204 */
[----:B---3--:R-:W-:Y:S06]  /*00f0*/  @!P1 BRA `(.L_x_23) ;  /* 0x0000000000089947 */ /* 0x008fec0003800000 */
[----:B------:R0:W5:Y:S01]  /*0100*/  LDG.E R3, desc[UR6][R4.64] ;  /* 0x0000000604037981 */ /* 0x000162000c1e1900 */
[----:B------:R-:W-:Y:S05]  /*0110*/  BRA `(.L_x_24) ;  /* 0x00000004005c7947 */ /* 0x000fea0003800000 */
.L_x_23:
[----:B------:R0:W5:Y:S01]  /*0120*/  LDG.E R3, desc[UR6][R4.64] ;  /* 0x0000000604037981 */ /* 0x000162000c1e1900 */
[----:B------:R-:W1:Y:S01]  /*0130*/  I2F.U32.RP R10, UR8 ;  /* 0x00000008000a7d06 */ /* 0x000e620008209000 */
[----:B------:R-:W-:Y:S02]  /*0140*/  USHF.L.U32 UR4, UR8, 0x1, URZ ;  /* 0x0000000108047899 */ /* 0x000fe400080006ff */
[----:B------:R-:W-:-:S04]  /*0150*/  ISETP.NE.U32.AND P2, PT, RZ, UR8, PT ;  /* 0x00000008ff007c0c */ /* 0x000fc8000bf45070 */
[C---:B------:R-:W-:Y:S02]  /*0160*/  ISETP.LE.AND P0, PT, R0.reuse, UR4, PT ;  /* 0x0000000400007c0c */ /* 0x040fe4000bf03270 */
[----:B------:R-:W-:Y:S02]  /*0170*/  VIMNMX R8, PT, PT, R0, UR4, !PT ;  /* 0x0000000400087c48 */ /* 0x000fe4000ffe0100 */
[----:B------:R-:W-:Y:S01]  /*0180*/  SEL R9, RZ, 0x1, P0 ;  /* 0x00000001ff097807 */ /* 0x000fe20000000000 */
[----:B-1----:R-:W1:Y:S03]  /*0190*/  MUFU.RCP R10, R10 ;  /* 0x0000000a000a7308 */ /* 0x002e660000001000 */
[----:B------:R-:W-:Y:S01]  /*01a0*/  IADD3 R8, PT, PT, R8, -UR4, -R9 ;  /* 0x8000000408087c10 */ /* 0x000fe2000fffe809 */
[----:B------:R-:W2:Y:S01]  /*01b0*/  LDCU UR4, c[0x0][0x398] ;  /* 0x00007300ff0477ac */ /* 0x000ea20008000800 */
[----:B-1----:R-:W-:-:S04]  /*01c0*/  VIADD R6, R10, 0xffffffe ;  /* 0x0ffffffe0a067836 */ /* 0x002fc80000000000 */
[----:B------:R1:W3:Y:S02]  /*01d0*/  F2I.FTZ.U32.TRUNC.NTZ R7, R6 ;  /* 0x0000000600077305 */ /* 0x0002e4000021f000 */
[----:B-1----:R-:W-:Y:S02]  /*01e0*/  HFMA2 R6, -RZ, RZ, 0, 0 ;  /* 0x00000000ff067431 */ /* 0x002fe400000001ff */
[----:B---3--:R-:W-:-:S04]  /*01f0*/  IMAD.MOV R11, RZ, RZ, -R7 ;  /* 0x000000ffff0b7224 */ /* 0x008fc800078e0a07 */
[----:B------:R-:W-:-:S04]  /*0200*/  IMAD R11, R11, UR8, RZ ;  /* 0x000000080b0b7c24 */ /* 0x000fc8000f8e02ff */
[----:B------:R-:W-:-:S06]  /*0210*/  IMAD.HI.U32 R7, R7, R11, R6 ;  /* 0x0000000b07077227 */ /* 0x000fcc00078e0006 */
[----:B------:R-:W-:-:S04]  /*0220*/  IMAD.HI.U32 R10, R7, R8, RZ ;  /* 0x00000008070a7227 */ /* 0x000fc800078e00ff */
[----:B------:R-:W-:-:S04]  /*0230*/  IMAD.MOV R7, RZ, RZ, -R10 ;  /* 0x000000ffff077224 */ /* 0x000fc800078e0a0a */
[----:B------:R-:W-:Y:S02]  /*0240*/  IMAD R8, R7, UR8, R8 ;  /* 0x0000000807087c24 */ /* 0x000fe4000f8e0208 */
[----:B------:R-:W1:Y:S03]  /*0250*/  LDC.64 R6, c[0x0][0x388] ;  /* 0x0000e200ff067b82 */ /* 0x000e660000000a00 */
[----:B------:R-:W-:-:S13]  /*0260*/  ISETP.GE.U32.AND P0, PT, R8, UR8, PT ;  /* 0x0000000808007c0c */ /* 0x000fda000bf06070 */
[----:B------:R-:W-:Y:S02]  /*0270*/  @P0 VIADD R8, R8, -UR8 ;  /* 0x8000000808080c36 */ /* 0x000fe40008000000 */
[----:B------:R-:W-:-:S03]  /*0280*/  @P0 VIADD R10, R10, 0x1 ;  /* 0x000000010a0a0836 */ /* 0x000fc60000000000 */
[----:B------:R-:W-:-:S13]  /*0290*/  ISETP.GE.U32.AND P1, PT, R8, UR8, PT ;  /* 0x0000000808007c0c */ /* 0x000fda000bf26070 */
[----:B------:R-:W-:Y:S02]  /*02a0*/  @P1 IADD3 R10, PT, PT, R10, 0x1, RZ ;  /* 0x000000010a0a1810 */ /* 0x000fe40007ffe0ff */
[----:B------:R-:W-:-:S05]  /*02b0*/  @!P2 LOP3.LUT R10, RZ, UR8, RZ, 0x33, !PT ;  /* 0x00000008ff0aac12 */ /* 0x000fca000f8e33ff */
[----:B------:R-:W-:-:S05]  /*02c0*/  IMAD.IADD R10, R9, 0x1, R10 ;  /* 0x00000001090a7824 */ /* 0x000fca00078e020a */
[C---:B------:R-:W-:Y:S02]  /*02d0*/  LOP3.LUT R8, R10.reuse, 0x3, RZ, 0xc0, !PT ;  /* 0x000000030a087812 */ /* 0x040fe400078ec0ff */
[----:B------:R-:W-:Y:S02]  /*02e0*/  ISETP.GE.U32.AND P1, PT, R10, 0x3, PT ;  /* 0x000000030a00780c */ /* 0x000fe40003f26070 */
[----:B------:R-:W-:-:S13]  /*02f0*/  ISETP.NE.AND P0, PT, R8, 0x3, PT ;  /* 0x000000030800780c */ /* 0x000fda0003f05270 */
[----:B012---:R-:W-:Y:S05]  /*0300*/  @!P0 BRA `(.L_x_25) ;  /* 0x0000000000408947 */ /* 0x007fea0003800000 */
[----:B------:R-:W0:Y:S01]  /*0310*/  LDC.64 R8, c[0x0][0x388] ;  /* 0x0000e200ff087b82 */ /* 0x000e220000000a00 */
[----:B------:R-:W-:-:S05]  /*0320*/  VIADD R10, R10, 0x1 ;  /* 0x000000010a0a7836 */ /* 0x000fca0000000000 */
[----:B------:R-:W-:-:S05]  /*0330*/  LOP3.LUT R10, R10, 0x3, RZ, 0xc0, !PT ;  /* 0x000000030a0a7812 */ /* 0x000fca00078ec0ff */
[----:B------:R-:W-:-:S07]  /*0340*/  IMAD.MOV R12, RZ, RZ, -R10 ;  /* 0x000000ffff0c7224 */ /* 0x000fce00078e0a0a */
.L_x_26:
[----:B------:R-:W-:Y:S02]  /*0350*/  USHF.R.S32.HI UR5, URZ, 0x1f, UR4 ;  /* 0x0000001fff057899 */ /* 0x000fe40008011404 */
[----:B0-----:R-:W-:-:S04]  /*0360*/  IMAD.WIDE.U32 R10, R8, UR4, R4 ;  /* 0x00000004080a7c25 */ /* 0x001fc8000f8e0004 */
[----:B------:R-:W-:-:S04]  /*0370*/  IMAD R14, R8, UR5, RZ ;  /* 0x00000005080e7c24 */ /* 0x000fc8000f8e02ff */
[----:B------:R-:W-:-:S05]  /*0380*/  IMAD R13, R9, UR4, R14 ;  /* 0x00000004090d7c24 */ /* 0x000fca000f8e020e */
[----:B------:R-:W-:-:S05]  /*0390*/  IADD3 R11, PT, PT, R11, R13, RZ ;  /* 0x0000000d0b0b7210 */ /* 0x000fca0007ffe0ff */
[----:B------:R-:W2:Y:S01]  /*03a0*/  LDG.E R10, desc[UR6][R10.64] ;  /* 0x000000060a0a7981 */ /* 0x000ea2000c1e1900 */
[----:B------:R-:W-:Y:S01]  /*03b0*/  VIADD R12, R12, 0x1 ;  /* 0x000000010c0c7836 */ /* 0x000fe20000000000 */
[----:B------:R-:W-:-:S04]  /*03c0*/  UIADD3 UR4, UPT, UPT, UR4, UR8, URZ ;  /* 0x0000000804047290 */ /* 0x000fc8000fffe0ff */
[----:B------:R-:W-:Y:S01]  /*03d0*/  ISETP.NE.AND P0, PT, R12, RZ, PT ;  /* 0x000000ff0c00720c */ /* 0x000fe20003f05270 */
[----:B-12--5:R-:W-:-:S05]  /*03e0*/  FADD R3, R10, R3 ;  /* 0x000000030a037221 */ /* 0x026fca0000000000 */
[----:B------:R1:W-:Y:S07]  /*03f0*/  STG.E desc[UR6][R4.64], R3 ;  /* 0x0000000304007986 */ /* 0x0003ee000c101906 */
[----:B------:R-:W-:Y:S05]  /*0400*/  @P0 BRA `(.L_x_26) ;  /* 0xfffffffc00d00947 */ /* 0x000fea000383ffff */
.L_x_25:
[----:B------:R-:W-:Y:S05]  /*0410*/  @!P1 BRA `(.L_x_24) ;  /* 0x00000000009c9947 */ /* 0x000fea0003800000 */
.L_x_27:
[----:B------:R-:W-:Y:S02]  /*0420*/  USHF.R.S32.HI UR5, URZ, 0x1f, UR4 ;  /* 0x0000001fff057899 */ /* 0x000fe40008011404 */
[----:B------:R-:W-:-:S04]  /*0430*/  IMAD.WIDE.U32 R8, R6, UR4, R4 ;  /* 0x0000000406087c25 */ /* 0x000fc8000f8e0004 */
[----:B------:R-:W-:-:S04]  /*0440*/  IMAD R10, R6, UR5, RZ ;  /* 0x00000005060a7c24 */ /* 0x000fc8000f8e02ff */
[----:B------:R-:W-:Y:S02]  /*0450*/  IMAD R11, R7, UR4, R10 ;  /* 0x00000004070b7c24 */ /* 0x000fe4000f8e020a */
[----:B------:R-:W-:Y:S02]  /*0460*/  IMAD.MOV.U32 R10, RZ, RZ, R8 ;  /* 0x000000ffff0a7224 */ /* 0x000fe400078e0008 */
[----:B------:R-:W-:-:S05]  /*0470*/  IMAD.IADD R11, R9, 0x1, R11 ;  /* 0x00000001090b7824 */ /* 0x000fca00078e020b */
[----:B------:R-:W1:Y:S01]  /*0480*/  LDG.E R10, desc[UR6][R10.64] ;  /* 0x000000060a0a7981 */ /* 0x000e62000c1e1900 */
[----:B------:R-:W-:-:S04]  /*0490*/  UIADD3 UR4, UPT, UPT, UR4, UR8, URZ ;  /* 0x0000000804047290 */ /* 0x000fc8000fffe0ff */
[----:B------:R-:W-:Y:S02]  /*04a0*/  USHF.R.S32.HI UR5, URZ, 0x1f, UR4 ;  /* 0x0000001fff057899 */ /* 0x000fe40008011404 */
[----:B------:R-:W-:-:S04]  /*04b0*/  IMAD.WIDE.U32 R8, R6, UR4, R4 ;  /* 0x0000000406087c25 */ /* 0x000fc8000f8e0004 */
[----:B------:R-:W-:-:S04]  /*04c0*/  IMAD R12, R6, UR5, RZ ;  /* 0x00000005060c7c24 */ /* 0x000fc8000f8e02ff */
[----:B--2---:R-:W-:-:S05]  /*04d0*/  IMAD R13, R7, UR4, R12 ;  /* 0x00000004070d7c24 */ /* 0x004fca000f8e020c */
[----:B------:R-:W-:Y:S01]  /*04e0*/  IADD3 R9, PT, PT, R9, R13, RZ ;  /* 0x0000000d09097210 */ /* 0x000fe20007ffe0ff */
[----:B-1---5:R-:W-:-:S05]  /*04f0*/  FADD R3, R10, R3 ;  /* 0x000000030a037221 */ /* 0x022fca0000000000 */
[----:B------:R0:W-:Y:S04]  /*0500*/  STG.E desc[UR6][R4.64], R3 ;  /* 0x0000000304007986 */ /* 0x0001e8000c101906 */
[----:B------:R-:W2:Y:S01]  /*0510*/  LDG.E R8, desc[UR6][R8.64] ;  /* 0x0000000608087981 */ /* 0x000ea2000c1e1900 */
[----:B------:R-:W-:-:S04]  /*0520*/  UIADD3 UR4, UPT, UPT, UR4, UR8, URZ ;  /* 0x0000000804047290 */ /* 0x000fc8000fffe0ff */
[----:B------:R-:W-:Y:S02]  /*0530*/  USHF.R.S32.HI UR5, URZ, 0x1f, UR4 ;  /* 0x0000001fff057899 */ /* 0x000fe40008011404 */
[----:B------:R-:W-:-:S04]  /*0540*/  IMAD.WIDE.U32 R10, R6, UR4, R4 ;  /* 0x00000004060a7c25 */ /* 0x000fc8000f8e0004 */
[----:B------:R-:W-:-:S04]  /*0550*/  IMAD R12, R6, UR5, RZ ;  /* 0x00000005060c7c24 */ /* 0x000fc8000f8e02ff */
[----:B------:R-:W-:-:S04]  /*0560*/  IMAD R13, R7, UR4, R12 ;  /* 0x00000004070d7c24 */ /* 0x000fc8000f8e020c */
[----:B------:R-:W-:Y:S02]  /*0570*/  IMAD.IADD R11, R11, 0x1, R13 ;  /* 0x000000010b0b7824 */ /* 0x000fe400078e020d */
[----:B--2---:R-:W-:-:S05]  /*0580*/  FADD R13, R3, R8 ;  /* 0x00000008030d7221 */ /* 0x004fca0000000000 */
[----:B------:R2:W-:Y:S04]  /*0590*/  STG.E desc[UR6][R4.64], R13 ;  /* 0x0000000d04007986 */ /* 0x0005e8000c101906 */
[----:B------:R-:W3:Y:S01]  /*05a0*/  LDG.E R10, desc[UR6][R10.64] ;  /* 0x000000060a0a7981 */ /* 0x000ee2000c1e1900 */
[----:B------:R-:W-:-:S04]  /*05b0*/  UIADD3 UR4, UPT, UPT, UR4, UR8, URZ ;  /* 0x0000000804047290 */ /* 0x000fc8000fffe0ff */
[----:B------:R-:W-:Y:S02]  /*05c0*/  USHF.R.S32.HI UR5, URZ, 0x1f, UR4 ;  /* 0x0000001fff057899 */ /* 0x000fe40008011404 */
[----:B------:R-:W-:-:S04]  /*05d0*/  IMAD.WIDE.U32 R8, R6, UR4, R4 ;  /* 0x0000000406087c25 */ /* 0x000fc8000f8e0004 */
[----:B------:R-:W-:-:S04]  /*05e0*/  IMAD R12, R6, UR5, RZ ;  /* 0x00000005060c7c24 */ /* 0x000fc8000f8e02ff */
[----:B0-----:R-:W-:-:S04]  /*05f0*/  IMAD R3, R7, UR4, R12 ;  /* 0x0000000407037c24 */ /* 0x001fc8000f8e020c */
[----:B------:R-:W-:Y:S02]  /*0600*/  IMAD.IADD R9, R9, 0x1, R3 ;  /* 0x0000000109097824 */ /* 0x000fe400078e0203 */
[----:B---3--:R-:W-:-:S05]  /*0610*/  FADD R15, R13, R10 ;  /* 0x0000000a0d0f7221 */ /* 0x008fca0000000000 */
[----:B------:R2:W-:Y:S04]  /*0620*/  STG.E desc[UR6][R4.64], R15 ;  /* 0x0000000f04007986 */ /* 0x0005e8000c101906 */
[----:B------:R-:W3:Y:S01]  /*0630*/  LDG.E R8, desc[UR6][R8.64] ;  /* 0x0000000608087981 */ /* 0x000ee2000c1e1900 */
[----:B------:R-:W-:-:S06]  /*0640*/  UIADD3 UR4, UPT, UPT, UR4, UR8, URZ ;  /* 0x0000000804047290 */ /* 0x000fcc000fffe0ff */
[----:B------:R-:W-:Y:S01]  /*0650*/  ISETP.LE.AND P0, PT, R0, UR4, PT ;  /* 0x0000000400007c0c */ /* 0x000fe2000bf03270 */
[----:B---3--:R-:W-:-:S05]  /*0660*/  FADD R3, R15, R8 ;  /* 0x000000080f037221 */ /* 0x008fca0000000000 */
[----:B------:R2:W-:Y:S07]  /*0670*/  STG.E desc[UR6][R4.64], R3 ;  /* 0x0000000304007986 */ /* 0x0005ee000c101906 */
[----:B------:R-:W-:Y:S05]  /*0680*/  @!P0 BRA `(.L_x_27) ;  /* 0xfffffffc00648947 */ /* 0x000fea000383ffff */
.L_x_24:
[----:B------:R-:W-:Y:S01]  /*0690*/  I2FP.F32.S32 R8, R0 ;  /* 0x0000000000087245 */ /* 0x000fe20000201400 */
[----:B------:R-:W-:Y:S03]  /*06a0*/  BSSY.RECONVERGENT B0, `(.L_x_28) ;  /* 0x000000c000007945 */ /* 0x000fe60003800200 */
[----:B------:R-:W3:Y:S08]  /*06b0*/  MUFU.RCP R7, R8 ;  /* 0x0000000800077308 */ /* 0x000ef00000001000 */
[----:B-----5:R-:W4:Y:S01]  /*06c0*/  FCHK P0, R3, R8 ;  /* 0x0000000803007302 */ /* 0x020f220000000000 */
[----:B---3--:R-:W-:-:S04]  /*06d0*/  FFMA R0, -R8, R7, 1 ;  /* 0x3f80000008007423 */ /* 0x008fc80000000107 */
[----:B------:R-:W-:-:S04]  /*06e0*/  FFMA R0, R7, R0, R7 ;  /* 0x0000000007007223 */ /* 0x000fc80000000007 */
[----:B------:R-:W-:-:S04]  /*06f0*/  FFMA R7, R0, R3, RZ ;  /* 0x0000000300077223 */ /* 0x000fc800000000ff */
[----:B------:R-:W-:-:S04]  /*0700*/  FFMA R6, -R8, R7, R3 ;  /* 0x0000000708067223 */ /* 0x000fc80000000103 */
[----:B------:R-:W-:Y:S01]  /*0710*/  FFMA R9, R0, R6, R7 ;  /* 0x0000000600097223 */ /* 0x000fe20000000007 */
[----:B----4-:R-:W-:Y:S06]  /*0720*/  @!P0 BRA `(.L_x_29) ;  /* 0x00000000000c8947 */ /* 0x010fec0003800000 */
[----:B------:R-:W-:-:S07]  /*0730*/  MOV R6, 0x750 ;  /* 0x0000075000067802 */ /* 0x000fce0000000f00 */
[----:B012---:R-:W-:Y:S05]  /*0740*/  CALL.REL.NOINC `($__internal_2_$__cuda_sm3x_div_rn_noftz_f32_slowpath) ;  /* 0x00000000001c7944 */ /* 0x007fea0003c00000 */
[----:B------:R-:W-:-:S07]  /*0750*/  IMAD.MOV.U32 R9, RZ, RZ, R0 ;  /* 0x000000ffff097224 */ /* 0x000fce00078e0000 */
.L_x_29:
[----:B------:R-:W-:Y:S05]  /*0760*/  BSYNC.RECONVERGENT B0 ;  /* 0x0000000000007941 */ /* 0x000fea0003800200 */
.L_x_28:
[----:B------:R-:W1:Y:S01]  /*0770*/  LDC.64 R6, c[0x0][0x3a0] ;  /* 0x0000e800ff067b82 */ /* 0x000e620000000a00 */
[----:B------:R-:W-:Y:S01]  /*0780*/  STG.E desc[UR6][R4.64], R9 ;  /* 0x0000000904007986 */ /* 0x000fe2000c101906 */
[----:B-12---:R-:W-:-:S05]  /*0790*/  IMAD.WIDE R2, R2, 0x4, R6 ;  /* 0x0000000402027825 */ /* 0x006fca00078e0206 */
[----:B------:R-:W-:Y:S01]  /*07a0*/  STG.E desc[UR6][R2.64], R9 ;  /* 0x0000000902007986 */ /* 0x000fe2000c101906 */
[----:B------:R-:W-:Y:S05]  /*07b0*/  EXIT ;  /* 0x000000000000794d */ /* 0x000fea0003800000 */
        .weak           $__internal_2_$__cuda_sm3x_div_rn_noftz_f32_slowpath
        .type           $__internal_2_$__cuda_sm3x_div_rn_noftz_f32_slowpath,@function
        .size           $__internal_2_$__cuda_sm3x_div_rn_noftz_f32_slowpath,(.L_x_65 - $__internal_2_$__cuda_sm3x_div_rn_noftz_f32_slowpath)
$__internal_2_$__cuda_sm3x_div_rn_noftz_f32_slowpath:
[----:B------:R-:W-:Y:S01]  /*07c0*/  SHF.R.U32.HI R7, RZ, 0x17, R8 ;  /* 0x00000017ff077819 */ /* 0x000fe20000011608 */
[----:B------:R-:W-:Y:S01]  /*07d0*/  BSSY.RECONVERGENT B1, `(.L_x_30) ;  /* 0x0000063000017945 */ /* 0x000fe20003800200 */
[----:B------:R-:W-:Y:S02]  /*07e0*/  SHF.R.U32.HI R0, RZ, 0x17, R3 ;  /* 0x00000017ff007819 */ /* 0x000fe40000011603 */
[----:B------:R-:W-:Y:S02]  /*07f0*/  LOP3.LUT R7, R7, 0xff, RZ, 0xc0, !PT ;  /* 0x000000ff07077812 */ /* 0x000fe400078ec0ff */
[----:B------:R-:W-:Y:S02]  /*0800*/  LOP3.LUT R12, R0, 0xff, RZ, 0xc0, !PT ;  /* 0x000000ff000c7812 */ /* 0x000fe400078ec0ff */
[----:B------:R-:W-:-:S03]  /*0810*/  IADD3 R10, PT, PT, R7, -0x1, RZ ;  /* 0xffffffff070a7810 */ /* 0x000fc60007ffe0ff */
[----:B------:R-:W-:Y:S01]  /*0820*/  VIADD R11, R12, 0xffffffff ;  /* 0xffffffff0c0b7836 */ /* 0x000fe20000000000 */
[----:B------:R-:W-:-:S04]  /*0830*/  ISETP.GT.U32.AND P0, PT, R10, 0xfd, PT ;  /* 0x000000fd0a00780c */ /* 0x000fc80003f04070 */
[----:B------:R-:W-:-:S13]  /*0840*/  ISETP.GT.U32.OR P0, PT, R11, 0xfd, P0 ;  /* 0x000000fd0b00780c */ /* 0x000fda0000704470 */
[----:B------:R-:W-:Y:S01]  /*0850*/  @!P0 IMAD.MOV.U32 R9, RZ, RZ, RZ ;  /* 0x000000ffff098224 */ /* 0x000fe200078e00ff */
[----:B------:R-:W-:Y:S06]  /*0860*/  @!P0 BRA `(.L_x_31) ;  /* 0x0000000000608947 */ /* 0x000fec0003800000 */
[----:B------:R-:W-:Y:S02]  /*0870*/  FSETP.GTU.FTZ.AND P0, PT, |R3|, +INF , PT ;  /* 0x7f8000000300780b */ /* 0x000fe40003f1c200 */
[----:B------:R-:W-:Y:S02]  /*0880*/  FSETP.GTU.FTZ.AND P1, PT, |R8|, +INF , PT ;  /* 0x7f8000000800780b */ /* 0x000fe40003f3c200 */
[----:B------:R-:W-:Y:S02]  /*0890*/  MOV R0, R8 ;  /* 0x0000000800007202 */ /* 0x000fe40000000f00 */
        /* <DEDUP_REMOVED lines=16> */
[----:B------:R-:W-:Y:S02]  /*09a0*/  @P0 IMAD.MOV.U32 R9, RZ, RZ, RZ ;  /* 0x000000ffff090224 */ /* 0x000fe400078e00ff */
[----:B------:R-:W-:Y:S01]  /*09b0*/  @!P0 FFMA R3, R3, 1.84467440737095516160e+19, RZ ;  /* 0x5f80000003038823 */ /* 0x000fe200000000ff */
[----:B------:R-:W-:Y:S02]  /*09c0*/  @!P0 IMAD.MOV.U32 R9, RZ, RZ, -0x40 ;  /* 0xffffffc0ff098424 */ /* 0x000fe400078e00ff */
[----:B------:R-:W-:-:S03]  /*09d0*/  @!P1 FFMA R8, R0, 1.84467440737095516160e+19, RZ ;  /* 0x5f80000000089823 */ /* 0x000fc600000000ff */
[----:B------:R-:W-:-:S07]  /*09e0*/  @!P1 IADD3 R9, PT, PT, R9, 0x40, RZ ;  /* 0x0000004009099810 */ /* 0x000fce0007ffe0ff */
.L_x_31:
[----:B------:R-:W-:Y:S01]  /*09f0*/  LEA R11, R7, 0xc0800000, 0x17 ;  /* 0xc0800000070b7811 */ /* 0x000fe200078eb8ff */
[----:B------:R-:W-:Y:S04]  /*0a00*/  BSSY.RECONVERGENT B2, `(.L_x_36) ;  /* 0x0000036000027945 */ /* 0x000fe80003800200 */
[----:B------:R-:W-:Y:S02]  /*0a10*/  IMAD.IADD R11, R8, 0x1, -R11 ;  /* 0x00000001080b7824 */ /* 0x000fe400078e0a0b */
[----:B------:R-:W-:Y:S02]  /*0a20*/  VIADD R8, R12, 0xffffff81 ;  /* 0xffffff810c087836 */ /* 0x000fe40000000000 */
[----:B------:R-:W0:Y:S01]  /*0a30*/  MUFU.RCP R10, R11 ;  /* 0x0000000b000a7308 */ /* 0x000e220000001000 */
[----:B------:R-:W-:Y:S01]  /*0a40*/  FADD.FTZ R13, -R11, -RZ ;  /* 0x800000ff0b0d7221 */ /* 0x000fe20000010100 */
[C---:B------:R-:W-:Y:S01]  /*0a50*/  IMAD R0, R8.reuse, -0x800000, R3 ;  /* 0xff80000008007824 */ /* 0x040fe200078e0203 */
[----:B------:R-:W-:-:S04]  /*0a60*/  IADD3 R8, PT, PT, R8, 0x7f, -R7 ;  /* 0x0000007f08087810 */ /* 0x000fc80007ffe807 */
[----:B------:R-:W-:Y:S01]  /*0a70*/  IADD3 R8, PT, PT, R8, R9, RZ ;  /* 0x0000000908087210 */ /* 0x000fe20007ffe0ff */
[----:B0-----:R-:W-:-:S04]  /*0a80*/  FFMA R15, R10, R13, 1 ;  /* 0x3f8000000a0f7423 */ /* 0x001fc8000000000d */
[----:B------:R-:W-:-:S04]  /*0a90*/  FFMA R12, R10, R15, R10 ;  /* 0x0000000f0a0c7223 */ /* 0x000fc8000000000a */
[----:B------:R-:W-:-:S04]  /*0aa0*/  FFMA R3, R0, R12, RZ ;  /* 0x0000000c00037223 */ /* 0x000fc800000000ff */
[----:B------:R-:W-:-:S04]  /*0ab0*/  FFMA R10, R13, R3, R0 ;  /* 0x000000030d0a7223 */ /* 0x000fc80000000000 */
[----:B------:R-:W-:-:S04]  /*0ac0*/  FFMA R15, R12, R10, R3 ;  /* 0x0000000a0c0f7223 */ /* 0x000fc80000000003 */
[----:B------:R-:W-:-:S04]  /*0ad0*/  FFMA R10, R13, R15, R0 ;  /* 0x0000000f0d0a7223 */ /* 0x000fc80000000000 */
        /* <DEDUP_REMOVED lines=14> */
[CCC-:B------:R-:W-:Y:S01]  /*0bc0*/  FFMA.RZ R3, R12.reuse, R10.reuse, R15.reuse ;  /* 0x0000000a0c037223 */ /* 0x1c0fe2000000c00f */
[CCC-:B------:R-:W-:Y:S01]  /*0bd0*/  FFMA.RM R8, R12.reuse, R10.reuse, R15.reuse ;  /* 0x0000000a0c087223 */ /* 0x1c0fe2000000400f */
[C---:B------:R-:W-:Y:S02]  /*0be0*/  ISETP.NE.AND P2, PT, R9.reuse, RZ, PT ;  /* 0x000000ff0900720c */ /* 0x040fe40003f45270 */
[----:B------:R-:W-:Y:S02]  /*0bf0*/  ISETP.NE.AND P1, PT, R9, RZ, PT ;  /* 0x000000ff0900720c */ /* 0x000fe40003f25270 */
[----:B------:R-:W-:Y:S01]  /*0c00*/  LOP3.LUT R7, R3, 0x7fffff, RZ, 0xc0, !PT ;  /* 0x007fffff03077812 */ /* 0x000fe200078ec0ff */
[----:B------:R-:W-:Y:S01]  /*0c10*/  FFMA.RP R3, R12, R10, R15 ;  /* 0x0000000a0c037223 */ /* 0x000fe2000000800f */
[----:B------:R-:W-:Y:S01]  /*0c20*/  IADD3 R10, PT, PT, R9, 0x20, RZ ;  /* 0x00000020090a7810 */ /* 0x000fe20007ffe0ff */
[----:B------:R-:W-:Y:S01]  /*0c30*/  IMAD.MOV R9, RZ, RZ, -R9 ;  /* 0x000000ffff097224 */ /* 0x000fe200078e0a09 */
[----:B------:R-:W-:-:S02]  /*0c40*/  LOP3.LUT R7, R7, 0x800000, RZ, 0xfc, !PT ;  /* 0x0080000007077812 */ /* 0x000fc400078efcff */
[----:B------:R-:W-:Y:S02]  /*0c50*/  FSETP.NEU.FTZ.AND P0, PT, R3, R8, PT ;  /* 0x000000080300720b */ /* 0x000fe40003f1d000 */
[----:B------:R-:W-:Y:S02]  /*0c60*/  SHF.L.U32 R10, R7, R10, RZ ;  /* 0x0000000a070a7219 */ /* 0x000fe400000006ff */
[----:B------:R-:W-:Y:S02]  /*0c70*/  SEL R8, R9, RZ, P2 ;  /* 0x000000ff09087207 */ /* 0x000fe40001000000 */
[----:B------:R-:W-:Y:S02]  /*0c80*/  ISETP.NE.AND P1, PT, R10, RZ, P1 ;  /* 0x000000ff0a00720c */ /* 0x000fe40000f25270 */
[----:B------:R-:W-:Y:S02]  /*0c90*/  SHF.R.U32.HI R8, RZ, R8, R7 ;  /* 0x00000008ff087219 */ /* 0x000fe40000011607 */
[----:B------:R-:W-:-:S02]  /*0ca0*/  PLOP3.LUT P0, PT, P0, P1, PT, 0xf8, 0x8f ;  /* 0x00000000008f781c */ /* 0x000fc40000703f70 */
[----:B------:R-:W-:Y:S02]  /*0cb0*/  SHF.R.U32.HI R10, RZ, 0x1, R8 ;  /* 0x00000001ff0a7819 */ /* 0x000fe40000011608 */
[----:B------:R-:W-:-:S04]  /*0cc0*/  SEL R3, RZ, 0x1, !P0 ;  /* 0x00000001ff037807 */ /* 0x000fc80004000000 */
[----:B------:R-:W-:-:S04]  /*0cd0*/  LOP3.LUT R3, R3, 0x1, R10, 0xf8, !PT ;  /* 0x0000000103037812 */ /* 0x000fc800078ef80a */
[----:B------:R-:W-:-:S05]  /*0ce0*/  LOP3.LUT R3, R3, R8, RZ, 0xc0, !PT ;  /* 0x0000000803037212 */ /* 0x000fca00078ec0ff */
[----:B------:R-:W-:-:S05]  /*0cf0*/  IMAD.IADD R3, R10, 0x1, R3 ;  /* 0x000000010a037824 */ /* 0x000fca00078e0203 */
[----:B------:R-:W-:Y:S01]  /*0d00*/  LOP3.LUT R0, R3, R0, RZ, 0xfc, !PT ;  /* 0x0000000003007212 */ /* 0x000fe200078efcff */
[----:B------:R-:W-:Y:S06]  /*0d10*/  BRA `(.L_x_39) ;  /* 0x0000000000107947 */ /* 0x000fec0003800000 */
.L_x_38:
[----:B------:R-:W-:-:S04]  /*0d20*/  LOP3.LUT R0, R0, 0x80000000, RZ, 0xc0, !PT ;  /* 0x8000000000007812 */ /* 0x000fc800078ec0ff */
[----:B------:R-:W-:Y:S01]  /*0d30*/  LOP3.LUT R0, R0, 0x7f800000, RZ, 0xfc, !PT ;  /* 0x7f80000000007812 */ /* 0x000fe200078efcff */
[----:B------:R-:W-:Y:S06]  /*0d40*/  BRA `(.L_x_39) ;  /* 0x0000000000047947 */ /* 0x000fec0003800000 */
.L_x_37:
[----:B------:R-:W-:-:S07]  /*0d50*/  LEA R0, R8, R0, 0x17 ;  /* 0x0000000008007211 */ /* 0x000fce00078eb8ff */
.L_x_39:
[----:B------:R-:W-:Y:S05]  /*0d60*/  BSYNC.RECONVERGENT B2 ;  /* 0x0000000000027941 */ /* 0x000fea0003800200 */
.L_x_36:
[----:B------:R-:W-:Y:S05]  /*0d70*/  BRA `(.L_x_40) ;  /* 0x0000000000207947 */ /* 0x000fea0003800000 */
.L_x_35:
[----:B------:R-:W-:-:S04]  /*0d80*/  LOP3.LUT R0, R8, 0x80000000, R3, 0x48, !PT ;  /* 0x8000000008007812 */ /* 0x000fc800078e4803 */
[----:B------:R-:W-:Y:S01]  /*0d90*/  LOP3.LUT R0, R0, 0x7f800000, RZ, 0xfc, !PT ;  /* 0x7f80000000007812 */ /* 0x000fe200078efcff */
[----:B------:R-:W-:Y:S06]  /*0da0*/  BRA `(.L_x_40) ;  /* 0x0000000000147947 */ /* 0x000fec0003800000 */
.L_x_34:
[----:B------:R-:W-:Y:S01]  /*0db0*/  LOP3.LUT R0, R8, 0x80000000, R3, 0x48, !PT ;  /* 0x8000000008007812 */ /* 0x000fe200078e4803 */
[----:B------:R-:W-:Y:S06]  /*0dc0*/  BRA `(.L_x_40) ;  /* 0x00000000000c7947 */ /* 0x000fec0003800000 */
.L_x_33:
[----:B------:R-:W0:Y:S01]  /*0dd0*/  MUFU.RSQ R0, -QNAN ;  /* 0xffc0000000007908 */ /* 0x000e220000001400 */
[----:B------:R-:W-:Y:S05]  /*0de0*/  BRA `(.L_x_40) ;  /* 0x0000000000047947 */ /* 0x000fea0003800000 */
.L_x_32:
[----:B------:R-:W-:-:S07]  /*0df0*/  FADD.FTZ R0, R3, R0 ;  /* 0x0000000003007221 */ /* 0x000fce0000010000 */
.L_x_40:
[----:B------:R-:W-:Y:S05]  /*0e00*/  BSYNC.RECONVERGENT B1 ;  /* 0x0000000000017941 */ /* 0x000fea0003800200 */
.L_x_30:
[----:B------:R-:W-:-:S04]  /*0e10*/  IMAD.MOV.U32 R7, RZ, RZ, 0x0 ;  /* 0x00000000ff077424 */ /* 0x000fc800078e00ff */
[----:B0-----:R-:W-:Y:S05]  /*0e20*/  RET.REL.NODEC R6 `(_Z16computeFinalSumsPfmiiiiS_) ;  /* 0xfffffff006747950 */ /* 0x001fea0003c3ffff */
.L_x_41:
        /* <DEDUP_REMOVED lines=13> */
.L_x_65:


//--------------------- .text._Z11computeSumsPfS_mmiiii --------------------------
	.section	.text._Z11computeSumsPfS_mmiiii,"ax",@progbits
	.align	128
        .global         _Z11computeSumsPfS_mmiiii
        .type           _Z11computeSumsPfS_mmiiii,@function
        .size           _Z11computeSumsPfS_mmiiii,(.L_x_69 - _Z11computeSumsPfS_mmiiii)
        .other          _Z11computeSumsPfS_mmiiii,@"STO_CUDA_ENTRY STV_DEFAULT"
_Z11computeSumsPfS_mmiiii:
.text._Z11computeSumsPfS_mmiiii:
[----:B------:R-:W-:Y:S01]  /*0000*/  LDC R1, c[0x0][0x37c] ;  /* 0x0000df00ff017b82 */ /* 0x000fe20000000800 */
[----:B------:R-:W0:Y:S01]  /*0010*/  LDCU UR4, c[0x0][0x3a4] ;  /* 0x00007480ff0477ac */ /* 0x000e220008000800 */
[----:B------:R-:W1:Y:S01]  /*0020*/  S2R R3, SR_TID.X ;  /* 0x0000000000037919 */ /* 0x000e620000002100 */
[----:B------:R-:W2:Y:S01]  /*0030*/  LDCU.64 UR6, c[0x0][0x358] ;  /* 0x00006b00ff0677ac */ /* 0x000ea20008000a00 */
[----:B------:R-:W3:Y:S01]  /*0040*/  S2R R0, SR_CTAID.X ;  /* 0x0000000000007919 */ /* 0x000ee20000002500 */
[----:B0-----:R-:W-:-:S13]  /*0050*/  ISETP.NE.AND P0, PT, RZ, UR4, PT ;  /* 0x00000004ff007c0c */ /* 0x001fda000bf05270 */
[----:B------:R-:W1:Y:S01]  /*0060*/  @!P0 LDC.64 R4, c[0x0][0x3a8] ;  /* 0x0000ea00ff048b82 */ /* 0x000e620000000a00 */
[----:B------:R-:W0:Y:S07]  /*0070*/  @P0 S2R R2, SR_CTAID.Y ;  /* 0x0000000000020919 */ /* 0x000e2e0000002600 */
[----:B------:R-:W0:Y:S01]  /*0080*/  @P0 LDC R7, c[0x0][0x360] ;  /* 0x0000d800ff070b82 */ /* 0x000e220000000800 */
[----:B-1----:R-:W-:-:S07]  /*0090*/  @!P0 IMAD R5, R3, R4, R5 ;  /* 0x0000000403058224 */ /* 0x002fce00078e0205 */
[----:B------:R-:W1:Y:S01]  /*00a0*/  @P0 LDC R4, c[0x0][0x3a8] ;  /* 0x0000ea00ff040b82 */ /* 0x000e620000000800 */
[----:B0-----:R-:W-:Y:S01]  /*00b0*/  @P0 IMAD R7, R2, R7, R3 ;  /* 0x0000000702070224 */ /* 0x001fe200078e0203 */
[----:B-1----:R-:W-:-:S03]  /*00c0*/  ISETP.GE.AND P1, PT, R4, 0x1, PT ;  /* 0x000000010400780c */ /* 0x002fc60003f26270 */
[-C--:B------:R-:W-:Y:S02]  /*00d0*/  @P0 IMAD R5, R7, R4.reuse, RZ ;  /* 0x0000000407050224 */ /* 0x080fe400078e02ff */
[----:B------:R-:W-:-:S08]  /*00e0*/  IMAD R2, R3, R4, RZ ;  /* 0x0000000403027224 */ /* 0x000fd000078e02ff */
[----:B--23--:R-:W-:Y:S05]  /*00f0*/  @!P1 BRA `(.L_x_42) ;  /* 0x0000001000cc9947 */ /* 0x00cfea0003800000 */
[----:B------:R-:W0:Y:S01]  /*0100*/  LDC.64 R18, c[0x0][0x380] ;  /* 0x0000e000ff127b82 */ /* 0x000e220000000a00 */
[C---:B------:R-:W-:Y:S01]  /*0110*/  ISETP.GE.U32.AND P0, PT, R4.reuse, 0x10, PT ;  /* 0x000000100400780c */ /* 0x040fe20003f06070 */
[----:B------:R-:W-:Y:S01]  /*0120*/  HFMA2 R22, -RZ, RZ, 0, 0 ;  /* 0x00000000ff167431 */ /* 0x000fe200000001ff */
[----:B------:R-:W-:Y:S01]  /*0130*/  LOP3.LUT R6, R4, 0xf, RZ, 0xc0, !PT ;  /* 0x0000000f04067812 */ /* 0x000fe200078ec0ff */
[----:B0-----:R-:W-:-:S10]  /*0140*/  IMAD.WIDE.U32 R18, R0, 0x4, R18 ;  /* 0x0000000400127825 */ /* 0x001fd400078e0012 */
[----:B------:R-:W-:Y:S05]  /*0150*/  @!P0 BRA `(.L_x_43) ;  /* 0x0000000800748947 */ /* 0x000fea0003800000 */
[----:B------:R-:W0:Y:S01]  /*0160*/  S2UR UR5, SR_CgaCtaId ;  /* 0x00000000000579c3 */ /* 0x000e220000008800 */
[----:B------:R-:W-:Y:S01]  /*0170*/  UMOV UR4, 0x400 ;  /* 0x0000040000047882 */ /* 0x000fe20000000000 */
[----:B------:R-:W-:Y:S01]  /*0180*/  LOP3.LUT R7, R4, 0x7ffffff0, RZ, 0xc0, !PT ;  /* 0x7ffffff004077812 */ /* 0x000fe200078ec0ff */
[C---:B------:R-:W-:Y:S01]  /*0190*/  VIADD R33, R5.reuse, 0xf ;  /* 0x0000000f05217836 */ /* 0x040fe20000000000 */
[C---:B------:R-:W-:Y:S01]  /*01a0*/  IADD3 R8, PT, PT, R5.reuse, 0xe, RZ ;  /* 0x0000000e05087810 */ /* 0x040fe20007ffe0ff */
        /* <DEDUP_REMOVED lines=12> */
[----:B------:R-:W-:Y:S01]  /*0270*/  IMAD.MOV R28, RZ, RZ, -R7 ;  /* 0x000000ffff1c7224 */ /* 0x000fe200078e0a07 */
[----:B------:R-:W-:Y:S01]  /*0280*/  IADD3 R31, PT, PT, R5, 0x1, RZ ;  /* 0x00000001051f7810 */ /* 0x000fe20007ffe0ff */
[----:B------:R-:W1:Y:S01]  /*0290*/  LDCU.64 UR8, c[0x0][0x390] ;  /* 0x00007200ff0877ac */ /* 0x000e620008000a00 */
[----:B------:R-:W-:Y:S01]  /*02a0*/  MOV R37, R5 ;  /* 0x0000000500257202 */ /* 0x000fe20000000f00 */
[----:B0-----:R-:W-:-:S06]  /*02b0*/  ULEA UR4, UR5, UR4, 0x18 ;  /* 0x0000000405047291 */ /* 0x001fcc000f8ec0ff */
[----:B------:R-:W-:-:S04]  /*02c0*/  LEA R24, R2, UR4, 0x2 ;  /* 0x0000000402187c11 */ /* 0x000fc8000f8e10ff */
[----:B------:R-:W-:-:S07]  /*02d0*/  IADD3 R24, PT, PT, R24, 0x20, RZ ;  /* 0x0000002018187810 */ /* 0x000fce0007ffe0ff */
.L_x_44:
[----:B------:R-:W-:-:S05]  /*02e0*/  SHF.R.S32.HI R20, RZ, 0x1f, R37 ;  /* 0x0000001fff147819 */ /* 0x000fca0000011425 */
[----:B-1----:R-:W-:Y:S02]  /*02f0*/  IMAD R22, R20, UR8, RZ ;  /* 0x0000000814167c24 */ /* 0x002fe4000f8e02ff */
[----:B------:R-:W-:-:S04]  /*0300*/  IMAD.WIDE.U32 R20, R37, UR8, R18 ;  /* 0x0000000825147c25 */ /* 0x000fc8000f8e0012 */
[----:B------:R-:W-:-:S05]  /*0310*/  IMAD R23, R37, UR9, R22 ;  /* 0x0000000925177c24 */ /* 0x000fca000f8e0216 */
[----:B------:R-:W-:Y:S02]  /*0320*/  IADD3 R21, PT, PT, R21, R23, RZ ;  /* 0x0000001715157210 */ /* 0x000fe40007ffe0ff */
[----:B------:R-:W-:-:S03]  /*0330*/  SHF.R.S32.HI R22, RZ, 0x1f, R31 ;  /* 0x0000001fff167819 */ /* 0x000fc6000001141f */
[----:B------:R0:W2:Y:S02]  /*0340*/  LDG.E R30, desc[UR6][R20.64] ;  /* 0x00000006141e7981 */ /* 0x0000a4000c1e1900 */
[----:B------:R-:W-:Y:S02]  /*0350*/  IMAD R26, R22, UR8, RZ ;  /* 0x00000008161a7c24 */ /* 0x000fe4000f8e02ff */
[----:B------:R-:W-:-:S04]  /*0360*/  IMAD.WIDE.U32 R22, R31, UR8, R18 ;  /* 0x000000081f167c25 */ /* 0x000fc8000f8e0012 */
[----:B------:R-:W-:Y:S01]  /*0370*/  IMAD R35, R31, UR9, R26 ;  /* 0x000000091f237c24 */ /* 0x000fe2000f8e021a */
[----:B------:R-:W-:-:S03]  /*0380*/  SHF.R.S32.HI R26, RZ, 0x1f, R29 ;  /* 0x0000001fff1a7819 */ /* 0x000fc6000001141d */
[----:B------:R-:W-:Y:S02]  /*0390*/  IMAD.IADD R23, R23, 0x1, R35 ;  /* 0x0000000117177824 */ /* 0x000fe400078e0223 */
[----:B------:R-:W-:-:S03]  /*03a0*/  IMAD R26, R26, UR8, RZ ;  /* 0x000000081a1a7c24 */ /* 0x000fc6000f8e02ff */
[----:B------:R1:W3:Y:S01]  /*03b0*/  LDG.E R35, desc[UR6][R22.64] ;  /* 0x0000000616237981 */ /* 0x0002e2000c1e1900 */
[C---:B------:R-:W-:Y:S02]  /*03c0*/  IMAD R26, R29.reuse, UR9, R26 ;  /* 0x000000091d1a7c24 */ /* 0x040fe4000f8e021a */
[----:B0-----:R-:W-:-:S05]  /*03d0*/  IMAD.WIDE.U32 R20, R29, UR8, R18 ;  /* 0x000000081d147c25 */ /* 0x001fca000f8e0012 */
[----:B------:R-:W-:-:S05]  /*03e0*/  IADD3 R21, PT, PT, R21, R26, RZ ;  /* 0x0000001a15157210 */ /* 0x000fca0007ffe0ff */
[----:B------:R0:W4:Y:S01]  /*03f0*/  LDG.E R36, desc[UR6][R20.64] ;  /* 0x0000000614247981 */ /* 0x000122000c1e1900 */
[----:B------:R-:W-:Y:S01]  /*0400*/  SHF.R.S32.HI R26, RZ, 0x1f, R27 ;  /* 0x0000001fff1a7819 */ /* 0x000fe2000001141b */
[----:B-1----:R-:W-:-:S04]  /*0410*/  IMAD.WIDE.U32 R22, R27, UR8, R18 ;  /* 0x000000081b167c25 */ /* 0x002fc8000f8e0012 */
[----:B------:R-:W-:-:S04]  /*0420*/  IMAD R26, R26, UR8, RZ ;  /* 0x000000081a1a7c24 */ /* 0x000fc8000f8e02ff */
[----:B------:R-:W-:-:S05]  /*0430*/  IMAD R26, R27, UR9, R26 ;  /* 0x000000091b1a7c24 */ /* 0x000fca000f8e021a */
[----:B------:R-:W-:Y:S02]  /*0440*/  IADD3 R23, PT, PT, R23, R26, RZ ;  /* 0x0000001a17177210 */ /* 0x000fe40007ffe0ff */
[----:B------:R-:W-:Y:S01]  /*0450*/  SHF.R.S32.HI R26, RZ, 0x1f, R25 ;  /* 0x0000001fff1a7819 */ /* 0x000fe20000011419 */
[----:B0-----:R-:W-:Y:S02]  /*0460*/  IMAD.WIDE.U32 R20, R25, UR8, R18 ;  /* 0x0000000819147c25 */ /* 0x001fe4000f8e0012 */
[----:B------:R0:W5:Y:S02]  /*0470*/  LDG.E R34, desc[UR6][R22.64] ;  /* 0x0000000616227981 */ /* 0x000164000c1e1900 */
[----:B------:R-:W-:-:S04]  /*0480*/  IMAD R26, R26, UR8, RZ ;  /* 0x000000081a1a7c24 */ /* 0x000fc8000f8e02ff */
[----:B------:R-:W-:-:S04]  /*0490*/  IMAD R26, R25, UR9, R26 ;  /* 0x00000009191a7c24 */ /* 0x000fc8000f8e021a */
[----:B------:R-:W-:Y:S01]  /*04a0*/  IMAD.IADD R21, R21, 0x1, R26 ;  /* 0x0000000115157824 */ /* 0x000fe200078e021a */
[----:B------:R-:W-:-:S04]  /*04b0*/  SHF.R.S32.HI R26, RZ, 0x1f, R17 ;  /* 0x0000001fff1a7819 */ /* 0x000fc80000011411 */
[----:B------:R1:W5:Y:S01]  /*04c0*/  LDG.E R32, desc[UR6][R20.64] ;  /* 0x0000000614207981 */ /* 0x000362000c1e1900 */
[----:B------:R-:W-:Y:S02]  /*04d0*/  IMAD R26, R26, UR8, RZ ;  /* 0x000000081a1a7c24 */ /* 0x000fe4000f8e02ff */
[----:B0-----:R-:W-:-:S04]  /*04e0*/  IMAD.WIDE.U32 R22, R17, UR8, R18 ;  /* 0x0000000811167c25 */ /* 0x001fc8000f8e0012 */
[----:B------:R-:W-:Y:S01]  /*04f0*/  IMAD R26, R17, UR9, R26 ;  /* 0x00000009111a7c24 */ /* 0x000fe2000f8e021a */
[----:B-1----:R-:W-:-:S04]  /*0500*/  SHF.R.S32.HI R20, RZ, 0x1f, R16 ;  /* 0x0000001fff147819 */ /* 0x002fc80000011410 */
[----:B------:R-:W-:Y:S01]  /*0510*/  IADD3 R23, PT, PT, R23, R26, RZ ;  /* 0x0000001a17177210 */ /* 0x000fe20007ffe0ff */
[----:B------:R-:W-:-:S04]  /*0520*/  IMAD R21, R20, UR8, RZ ;  /* 0x0000000814157c24 */ /* 0x000fc8000f8e02ff */
[----:B------:R0:W5:Y:S02]  /*0530*/  LDG.E R26, desc[UR6][R22.64] ;  /* 0x00000006161a7981 */ /* 0x000164000c1e1900 */
[C---:B0-----:R-:W-:Y:S02]  /*0540*/  IMAD R23, R16.reuse, UR9, R21 ;  /* 0x0000000910177c24 */ /* 0x041fe4000f8e0215 */
[----:B------:R-:W-:-:S05]  /*0550*/  IMAD.WIDE.U32 R20, R16, UR8, R18 ;  /* 0x0000000810147c25 */ /* 0x000fca000f8e0012 */
[----:B------:R-:W-:Y:S01]  /*0560*/  IADD3 R21, PT, PT, R21, R23, RZ ;  /* 0x0000001715157210 */ /* 0x000fe20007ffe0ff */
[----:B------:R-:W-:Y:S01]  /*0570*/  IMAD.WIDE.U32 R22, R15, UR8, R18 ;  /* 0x000000080f167c25 */ /* 0x000fe2000f8e0012 */
[----:B--2---:R0:W-:Y:S04]  /*0580*/  STS [R24+-0x20], R30 ;  /* 0xffffe01e18007388 */ /* 0x0041e80000000800 */
[----:B0-----:R0:W2:Y:S02]  /*0590*/  LDG.E R30, desc[UR6][R20.64] ;  /* 0x00000006141e7981 */ /* 0x0010a4000c1e1900 */
[----:B0-----:R-:W-:-:S05]  /*05a0*/  SHF.R.S32.HI R20, RZ, 0x1f, R15 ;  /* 0x0000001fff147819 */ /* 0x001fca000001140f */
[----:B------:R-:W-:-:S04]  /*05b0*/  IMAD R20, R20, UR8, RZ ;  /* 0x0000000814147c24 */ /* 0x000fc8000f8e02ff */
[----:B------:R-:W-:Y:S01]  /*05c0*/  IMAD R21, R15, UR9, R20 ;  /* 0x000000090f157c24 */ /* 0x000fe2000f8e0214 */
[----:B------:R-:W-:-:S03]  /*05d0*/  SHF.R.S32.HI R20, RZ, 0x1f, R14 ;  /* 0x0000001fff147819 */ /* 0x000fc6000001140e */
[----:B------:R-:W-:Y:S02]  /*05e0*/  IMAD.IADD R23, R23, 0x1, R21 ;  /* 0x0000000117177824 */ /* 0x000fe400078e0215 */
[----:B------:R-:W-:Y:S01]  /*05f0*/  IMAD R21, R20, UR8, RZ ;  /* 0x0000000814157c24 */ /* 0x000fe2000f8e02ff */
[----:B---3--:R0:W-:Y:S04]  /*0600*/  STS [R24+-0x1c], R35 ;  /* 0xffffe42318007388 */ /* 0x0081e80000000800 */
[----:B0-----:R0:W3:Y:S02]  /*0610*/  LDG.E R35, desc[UR6][R22.64] ;  /* 0x0000000616237981 */ /* 0x0010e4000c1e1900 */
[C---:B0-----:R-:W-:Y:S02]  /*0620*/  IMAD R23, R14.reuse, UR9, R21 ;  /* 0x000000090e177c24 */ /* 0x041fe4000f8e0215 */
[----:B------:R-:W-:Y:S01]  /*0630*/  IMAD.WIDE.U32 R20, R14, UR8, R18 ;  /* 0x000000080e147c25 */ /* 0x000fe2000f8e0012 */
[----:B----4-:R0:W-:Y:S04]  /*0640*/  STS [R24+-0x18], R36 ;  /* 0xffffe82418007388 */ /* 0x0101e80000000800 */
[----:B------:R-:W-:-:S05]  /*0650*/  IADD3 R21, PT, PT, R21, R23, RZ ;  /* 0x0000001715157210 */ /* 0x000fca0007ffe0ff */
[----:B0-----:R0:W4:Y:S01]  /*0660*/  LDG.E R36, desc[UR6][R20.64] ;  /* 0x0000000614247981 */ /* 0x001122000c1e1900 */
[----:B------:R-:W-:Y:S01]  /*0670*/  IMAD.WIDE.U32 R22, R13, UR8, R18 ;  /* 0x000000080d167c25 */ /* 0x000fe2000f8e0012 */
[----:B0-----:R-:W-:-:S05]  /*0680*/  SHF.R.S32.HI R20, RZ, 0x1f, R13 ;  /* 0x0000001fff147819 */ /* 0x001fca000001140d */
[----:B------:R-:W-:-:S04]  /*0690*/  IMAD R20, R20, UR8, RZ ;  /* 0x0000000814147c24 */ /* 0x000fc8000f8e02ff */
[----:B------:R-:W-:-:S05]  /*06a0*/  IMAD R21, R13, UR9, R20 ;  /* 0x000000090d157c24 */ /* 0x000fca000f8e0214 */
[----:B------:R-:W-:Y:S02]  /*06b0*/  IADD3 R23, PT, PT, R23, R21, RZ ;  /* 0x0000001517177210 */ /* 0x000fe40007ffe0ff */
[----:B------:R-:W-:Y:S01]  /*06c0*/  SHF.R.S32.HI R21, RZ, 0x1f, R12 ;  /* 0x0000001fff157819 */ /* 0x000fe2000001140c */
[----:B-----5:R0:W-:Y:S04]  /*06d0*/  STS [R24+-0x14], R34 ;  /* 0xffffec2218007388 */ /* 0x0201e80000000800 */
[----:B------:R-:W-:Y:S01]  /*06e0*/  IMAD R21, R21, UR8, RZ ;  /* 0x0000000815157c24 */ /* 0x000fe2000f8e02ff */
[----:B0-----:R0:W5:Y:S03]  /*06f0*/  LDG.E R34, desc[UR6][R22.64] ;  /* 0x0000000616227981 */ /* 0x001166000c1e1900 */
[----:B0-----:R-:W-:-:S02]  /*0700*/  IMAD R23, R12, UR9, R21 ;  /* 0x000000090c177c24 */ /* 0x001fc4000f8e0215 */
[----:B------:R-:W-:-:S04]  /*0710*/  IMAD.WIDE.U32 R20, R12, UR8, R18 ;  /* 0x000000080c147c25 */ /* 0x000fc8000f8e0012 */
[----:B------:R-:W-:Y:S01]  /*0720*/  IMAD.IADD R21, R21, 0x1, R23 ;  /* 0x0000000115157824 */ /* 0x000fe200078e0217 */
[----:B------:R0:W-:Y:S04]  /*0730*/  STS [R24+-0x10], R32 ;  /* 0xfffff02018007388 */ /* 0x0001e80000000800 */
[----:B0-----:R0:W5:Y:S01]  /*0740*/  LDG.E R32, desc[UR6][R20.64] ;  /* 0x0000000614207981 */ /* 0x001162000c1e1900 */
[----:B------:R-:W-:Y:S01]  /*0750*/  IMAD.WIDE.U32 R22, R11, UR8, R18 ;  /* 0x000000080b167c25 */ /* 0x000fe2000f8e0012 */
[----:B0-----:R-:W-:-:S05]  /*0760*/  SHF.R.S32.HI R20, RZ, 0x1f, R11 ;  /* 0x0000001fff147819 */ /* 0x001fca000001140b */
[----:B------:R-:W-:-:S04]  /*0770*/  IMAD R20, R20, UR8, RZ ;  /* 0x0000000814147c24 */ /* 0x000fc8000f8e02ff */
[----:B------:R-:W-:-:S05]  /*0780*/  IMAD R21, R11, UR9, R20 ;  /* 0x000000090b157c24 */ /* 0x000fca000f8e0214 */
[----:B------:R-:W-:Y:S02]  /*0790*/  IADD3 R23, PT, PT, R23, R21, RZ ;  /* 0x0000001517177210 */ /* 0x000fe40007ffe0ff */
[----:B------:R-:W-:Y:S01]  /*07a0*/  SHF.R.S32.HI R21, RZ, 0x1f, R10 ;  /* 0x0000001fff157819 */ /* 0x000fe2000001140a */
[----:B------:R0:W-:Y:S04]  /*07b0*/  STS [R24+-0xc], R26 ;  /* 0xfffff41a18007388 */ /* 0x0001e80000000800 */
[----:B------:R-:W-:Y:S01]  /*07c0*/  IMAD R21, R21, UR8, RZ ;  /* 0x0000000815157c24 */ /* 0x000fe2000f8e02ff */
[----:B0-----:R0:W5:Y:S03]  /*07d0*/  LDG.E R26, desc[UR6][R22.64] ;  /* 0x00000006161a7981 */ /* 0x001166000c1e1900 */
[----:B0-----:R-:W-:-:S02]  /*07e0*/  IMAD R23, R10, UR9, R21 ;  /* 0x000000090a177c24 */ /* 0x001fc4000f8e0215 */
[----:B------:R-:W-:-:S05]  /*07f0*/  IMAD.WIDE.U32 R20, R10, UR8, R18 ;  /* 0x000000080a147c25 */ /* 0x000fca000f8e0012 */
[----:B------:R-:W-:Y:S01]  /*0800*/  IADD3 R21, PT, PT, R21, R23, RZ ;  /* 0x0000001715157210 */ /* 0x000fe20007ffe0ff */
[----:B------:R-:W-:Y:S01]  /*0810*/  IMAD.WIDE.U32 R22, R9, UR8, R18 ;  /* 0x0000000809167c25 */ /* 0x000fe2000f8e0012 */
[----:B--2---:R0:W-:Y:S04]  /*0820*/  STS [R24+-0x8], R30 ;  /* 0xfffff81e18007388 */ /* 0x0041e80000000800 */
[----:B0-----:R0:W2:Y:S02]  /*0830*/  LDG.E R30, desc[UR6][R20.64] ;  /* 0x00000006141e7981 */ /* 0x0010a4000c1e1900 */
[----:B0-----:R-:W-:-:S05]  /*0840*/  SHF.R.S32.HI R20, RZ, 0x1f, R9 ;  /* 0x0000001fff147819 */ /* 0x001fca0000011409 */
[----:B------:R-:W-:-:S04]  /*0850*/  IMAD R20, R20, UR8, RZ ;  /* 0x0000000814147c24 */ /* 0x000fc8000f8e02ff */
[----:B------:R-:W-:-:S04]  /*0860*/  IMAD R21, R9, UR9, R20 ;  /* 0x0000000909157c24 */ /* 0x000fc8000f8e0214 */
[----:B------:R-:W-:Y:S01]  /*0870*/  IMAD.IADD R23, R23, 0x1, R21 ;  /* 0x0000000117177824 */ /* 0x000fe200078e0215 */
[----:B------:R-:W-:Y:S01]  /*0880*/  SHF.R.S32.HI R21, RZ, 0x1f, R8 ;  /* 0x0000001fff157819 */ /* 0x000fe20000011408 */
[----:B---3--:R0:W-:Y:S04]  /*0890*/  STS [R24+-0x4], R35 ;  /* 0xfffffc2318007388 */ /* 0x0081e80000000800 */
[----:B------:R-:W-:Y:S01]  /*08a0*/  IMAD R21, R21, UR8, RZ ;  /* 0x0000000815157c24 */ /* 0x000fe2000f8e02ff */
[----:B0-----:R0:W3:Y:S03]  /*08b0*/  LDG.E R35, desc[UR6][R22.64] ;  /* 0x0000000616237981 */ /* 0x0010e6000c1e1900 */
[C---:B0-----:R-:W-:Y:S01]  /*08c0*/  IMAD R23, R8.reuse, UR9, R21 ;  /* 0x0000000908177c24 */ /* 0x041fe2000f8e0215 */
[----:B----4-:R0:W-:Y:S01]  /*08d0*/  STS [R24], R36 ;  /* 0x0000002418007388 */ /* 0x0101e20000000800 */
[----:B------:R-:W-:Y:S01]  /*08e0*/  IMAD.WIDE.U32 R20, R8, UR8, R18 ;  /* 0x0000000808147c25 */ /* 0x000fe2000f8e0012 */
[----:B0-----:R-:W-:-:S04]  /*08f0*/  SHF.R.S32.HI R36, RZ, 0x1f, R33 ;  /* 0x0000001fff247819 */ /* 0x001fc80000011421 */
[----:B------:R-:W-:Y:S01]  /*0900*/  IADD3 R21, PT, PT, R21, R23, RZ ;  /* 0x0000001715157210 */ /* 0x000fe20007ffe0ff */
[----:B------:R-:W-:Y:S02]  /*0910*/  IMAD R36, R36, UR8, RZ ;  /* 0x0000000824247c24 */ /* 0x000fe4000f8e02ff */
[----:B------:R-:W-:-:S03]  /*0920*/  IMAD.WIDE.U32 R22, R33, UR8, R18 ;  /* 0x0000000821167c25 */ /* 0x000fc6000f8e0012 */
[----:B------:R-:W4:Y:S01]  /*0930*/  LDG.E R21, desc[UR6][R20.64] ;  /* 0x0000000614157981 */ /* 0x000f22000c1e1900 */
[----:B------:R-:W-:-:S05]  /*0940*/  IMAD R36, R33, UR9, R36 ;  /* 0x0000000921247c24 */ /* 0x000fca000f8e0224 */
[----:B------:R-:W-:-:S06]  /*0950*/  IADD3 R23, PT, PT, R23, R36, RZ ;  /* 0x0000002417177210 */ /* 0x000fcc0007ffe0ff */
[----:B------:R-:W4:Y:S01]  /*0960*/  LDG.E R23, desc[UR6][R22.64] ;  /* 0x0000000616177981 */ /* 0x000f22000c1e1900 */
[----:B------:R-:W-:-:S05]  /*0970*/  VIADD R28, R28, 0x10 ;  /* 0x000000101c1c7836 */ /* 0x000fca0000000000 */
[----:B------:R-:W-:Y:S01]  /*0980*/  ISETP.NE.AND P0, PT, R28, RZ, PT ;  /* 0x000000ff1c00720c */ /* 0x000fe20003f05270 */
[----:B-----5:R-:W-:Y:S01]  /*0990*/  STS [R24+0x4], R34 ;  /* 0x0000042218007388 */ /* 0x020fe20000000800 */
[----:B------:R-:W-:Y:S01]  /*09a0*/  IADD3 R37, PT, PT, R37, 0x10, RZ ;  /* 0x0000001025257810 */ /* 0x000fe20007ffe0ff */
[----:B------:R-:W-:Y:S01]  /*09b0*/  VIADD R8, R8, 0x10 ;  /* 0x0000001008087836 */ /* 0x000fe20000000000 */
        /* <DEDUP_REMOVED lines=8> */
[----:B------:R-:W-:-:S02]  /*0a40*/  IADD3 R13, PT, PT, R13, 0x10, RZ ;  /* 0x000000100d0d7810 */ /* 0x000fc40007ffe0ff */
[----:B------:R-:W-:Y:S02]  /*0a50*/  IADD3 R15, PT, PT, R15, 0x10, RZ ;  /* 0x000000100f0f7810 */ /* 0x000fe40007ffe0ff */
[----:B------:R-:W-:Y:S02]  /*0a60*/  IADD3 R16, PT, PT, R16, 0x10, RZ ;  /* 0x0000001010107810 */ /* 0x000fe40007ffe0ff */
[----:B------:R-:W-:Y:S02]  /*0a70*/  IADD3 R25, PT, PT, R25, 0x10, RZ ;  /* 0x0000001019197810 */ /* 0x000fe40007ffe0ff */
[----:B------:R-:W-:Y:S02]  /*0a80*/  IADD3 R27, PT, PT, R27, 0x10, RZ ;  /* 0x000000101b1b7810 */ /* 0x000fe40007ffe0ff */
[----:B------:R-:W-:Y:S01]  /*0a90*/  IADD3 R31, PT, PT, R31, 0x10, RZ ;  /* 0x000000101f1f7810 */ /* 0x000fe20007ffe0ff */
[----:B------:R-:W-:Y:S04]  /*0aa0*/  STS [R24+0x8], R32 ;  /* 0x0000082018007388 */ /* 0x000fe80000000800 */
[----:B------:R-:W-:Y:S04]  /*0ab0*/  STS [R24+0xc], R26 ;  /* 0x00000c1a18007388 */ /* 0x000fe80000000800 */
[----:B--2---:R-:W-:Y:S04]  /*0ac0*/  STS [R24+0x10], R30 ;  /* 0x0000101e18007388 */ /* 0x004fe80000000800 */
[----:B---3--:R-:W-:Y:S04]  /*0ad0*/  STS [R24+0x14], R35 ;  /* 0x0000142318007388 */ /* 0x008fe80000000800 */
[----:B----4-:R-:W-:Y:S04]  /*0ae0*/  STS [R24+0x18], R21 ;  /* 0x0000181518007388 */ /* 0x010fe80000000800 */
[----:B------:R0:W-:Y:S02]  /*0af0*/  STS [R24+0x1c], R23 ;  /* 0x00001c1718007388 */ /* 0x0001e40000000800 */
[----:B0-----:R-:W-:Y:S01]  /*0b00*/  IADD3 R24, PT, PT, R24, 0x40, RZ ;  /* 0x0000004018187810 */ /* 0x001fe20007ffe0ff */
[----:B------:R-:W-:Y:S06]  /*0b10*/  @P0 BRA `(.L_x_44) ;  /* 0xfffffff400f00947 */ /* 0x000fec000383ffff */
[----:B------:R-:W-:-:S07]  /*0b20*/  IMAD.MOV.U32 R22, RZ, RZ, R7 ;  /* 0x000000ffff167224 */ /* 0x000fce00078e0007 */
.L_x_43:
[----:B------:R-:W-:-:S13]  /*0b30*/  ISETP.NE.AND P0, PT, R6, RZ, PT ;  /* 0x000000ff0600720c */ /* 0x000fda0003f05270 */
[----:B------:R-:W-:Y:S05]  /*0b40*/  @!P0 BRA `(.L_x_42) ;  /* 0x0000000800388947 */ /* 0x000fea0003800000 */
[----:B------:R-:W-:Y:S02]  /*0b50*/  ISETP.GE.U32.AND P0, PT, R6, 0x8, PT ;  /* 0x000000080600780c */ /* 0x000fe40003f06070 */
[----:B------:R-:W-:-:S04]  /*0b60*/  LOP3.LUT R24, R4, 0x7, RZ, 0xc0, !PT ;  /* 0x0000000704187812 */ /* 0x000fc800078ec0ff */
[----:B------:R-:W-:-:S07]  /*0b70*/  ISETP.NE.AND P1, PT, R24, RZ, PT ;  /* 0x000000ff1800720c */ /* 0x000fce0003f25270 */
[----:B------:R-:W-:Y:S06]  /*0b80*/  @!P0 BRA `(.L_x_45) ;  /* 0x0000000400248947 */ /* 0x000fec0003800000 */
[----:B------:R-:W0:Y:S01]  /*0b90*/  LDCU.64 UR4, c[0x0][0x390] ;  /* 0x00007200ff0477ac */ /* 0x000e220008000a00 */
[----:B------:R-:W-:-:S04]  /*0ba0*/  IADD3 R11, PT, PT, R22, R5, RZ ;  /* 0x00000005160b7210 */ /* 0x000fc80007ffe0ff */
[C---:B------:R-:W-:Y:S01]  /*0bb0*/  IADD3 R9, PT, PT, R11.reuse, 0x1, RZ ;  /* 0x000000010b097810 */ /* 0x040fe20007ffe0ff */
[----:B------:R-:W-:Y:S01]  /*0bc0*/  VIADD R13, R11, 0x2 ;  /* 0x000000020b0d7836 */ /* 0x000fe20000000000 */
[----:B------:R-:W-:Y:S02]  /*0bd0*/  SHF.R.S32.HI R6, RZ, 0x1f, R11 ;  /* 0x0000001fff067819 */ /* 0x000fe4000001140b */
[----:B------:R-:W-:Y:S02]  /*0be0*/  SHF.R.S32.HI R7, RZ, 0x1f, R9 ;  /* 0x0000001fff077819 */ /* 0x000fe40000011409 */
[----:B------:R-:W-:-:S03]  /*0bf0*/  SHF.R.S32.HI R8, RZ, 0x1f, R13 ;  /* 0x0000001fff087819 */ /* 0x000fc6000001140d */
[----:B0-----:R-:W-:Y:S02]  /*0c00*/  IMAD R12, R7, UR4, RZ ;  /* 0x00000004070c7c24 */ /* 0x001fe4000f8e02ff */
[----:B------:R-:W-:Y:S02]  /*0c10*/  IMAD R14, R8, UR4, RZ ;  /* 0x00000004080e7c24 */ /* 0x000fe4000f8e02ff */
[C---:B------:R-:W-:Y:S02]  /*0c20*/  IMAD R17, R9.reuse, UR5, R12 ;  /* 0x0000000509117c24 */ /* 0x040fe4000f8e020c */
[----:B------:R-:W-:-:S04]  /*0c30*/  IMAD.WIDE.U32 R8, R9, UR4, R18 ;  /* 0x0000000409087c25 */ /* 0x000fc8000f8e0012 */
[----:B------:R-:W-:Y:S01]  /*0c40*/  IMAD R10, R6, UR4, RZ ;  /* 0x00000004060a7c24 */ /* 0x000fe2000f8e02ff */
[----:B------:R-:W-:Y:S01]  /*0c50*/  IADD3 R9, PT, PT, R9, R17, RZ ;  /* 0x0000001109097210 */ /* 0x000fe20007ffe0ff */
[----:B------:R-:W-:-:S04]  /*0c60*/  IMAD.WIDE.U32 R6, R11, UR4, R18 ;  /* 0x000000040b067c25 */ /* 0x000fc8000f8e0012 */
[C---:B------:R-:W-:Y:S01]  /*0c70*/  IMAD R15, R11.reuse, UR5, R10 ;  /* 0x000000050b0f7c24 */ /* 0x040fe2000f8e020a */
[----:B------:R-:W-:Y:S01]  /*0c80*/  IADD3 R33, PT, PT, R11, 0x5, RZ ;  /* 0x000000050b217810 */ /* 0x000fe20007ffe0ff */
[----:B------:R-:W-:Y:S01]  /*0c90*/  IMAD R21, R13, UR5, R14 ;  /* 0x000000050d157c24 */ /* 0x000fe2000f8e020e */
[----:B------:R-:W-:Y:S01]  /*0ca0*/  MOV R14, R6 ;  /* 0x00000006000e7202 */ /* 0x000fe20000000f00 */
[----:B------:R-:W-:Y:S01]  /*0cb0*/  VIADD R17, R11, 0x3 ;  /* 0x000000030b117836 */ /* 0x000fe20000000000 */
[----:B------:R-:W-:Y:S01]  /*0cc0*/  IADD3 R15, PT, PT, R7, R15, RZ ;  /* 0x0000000f070f7210 */ /* 0x000fe20007ffe0ff */
[----:B------:R-:W-:Y:S01]  /*0cd0*/  IMAD.WIDE.U32 R12, R13, UR4, R18 ;  /* 0x000000040d0c7c25 */ /* 0x000fe2000f8e0012 */
[----:B------:R-:W2:Y:S02]  /*0ce0*/  LDG.E R9, desc[UR6][R8.64] ;  /* 0x0000000608097981 */ /* 0x000ea4000c1e1900 */
[----:B------:R-:W-:Y:S02]  /*0cf0*/  SHF.R.S32.HI R10, RZ, 0x1f, R17 ;  /* 0x0000001fff0a7819 */ /* 0x000fe40000011411 */
[----:B------:R-:W-:Y:S01]  /*0d00*/  IADD3 R7, PT, PT, R13, R21, RZ ;  /* 0x000000150d077210 */ /* 0x000fe20007ffe0ff */
[C---:B------:R-:W-:Y:S01]  /*0d10*/  VIADD R25, R11.reuse, 0x6 ;  /* 0x000000060b197836 */ /* 0x040fe20000000000 */
[----:B------:R-:W-:Y:S01]  /*0d20*/  IADD3 R21, PT, PT, R11, 0x4, RZ ;  /* 0x000000040b157810 */ /* 0x000fe20007ffe0ff */
[----:B------:R-:W-:Y:S01]  /*0d30*/  IMAD.MOV.U32 R6, RZ, RZ, R12 ;  /* 0x000000ffff067224 */ /* 0x000fe200078e000c */
[----:B------:R0:W3:Y:S01]  /*0d40*/  LDG.E R23, desc[UR6][R14.64] ;  /* 0x000000060e177981 */ /* 0x0000e2000c1e1900 */
[----:B------:R-:W-:Y:S01]  /*0d50*/  IMAD R12, R10, UR4, RZ ;  /* 0x000000040a0c7c24 */ /* 0x000fe2000f8e02ff */
[----:B------:R-:W-:-:S02]  /*0d60*/  SHF.R.S32.HI R10, RZ, 0x1f, R21 ;  /* 0x0000001fff0a7819 */ /* 0x000fc40000011415 */
[----:B------:R-:W-:Y:S01]  /*0d70*/  IADD3 R13, PT, PT, R11, 0x7, RZ ;  /* 0x000000070b0d7810 */ /* 0x000fe20007ffe0ff */
[----:B------:R-:W-:Y:S01]  /*0d80*/  IMAD R27, R17, UR5, R12 ;  /* 0x00000005111b7c24 */ /* 0x000fe2000f8e020c */
[----:B------:R-:W-:Y:S01]  /*0d90*/  SHF.R.S32.HI R11, RZ, 0x1f, R33 ;  /* 0x0000001fff0b7819 */ /* 0x000fe20000011421 */
[----:B------:R-:W-:Y:S01]  /*0da0*/  IMAD R16, R10, UR4, RZ ;  /* 0x000000040a107c24 */ /* 0x000fe2000f8e02ff */
[----:B------:R-:W-:Y:S01]  /*0db0*/  SHF.R.S32.HI R10, RZ, 0x1f, R25 ;  /* 0x0000001fff0a7819 */ /* 0x000fe20000011419 */
[----:B------:R-:W4:Y:S01]  /*0dc0*/  LDG.E R7, desc[UR6][R6.64] ;  /* 0x0000000606077981 */ /* 0x000f22000c1e1900 */
[----:B------:R-:W-:Y:S01]  /*0dd0*/  SHF.R.S32.HI R12, RZ, 0x1f, R13 ;  /* 0x0000001fff0c7819 */ /* 0x000fe2000001140d */
[----:B------:R-:W-:Y:S02]  /*0de0*/  IMAD R20, R11, UR4, RZ ;  /* 0x000000040b147c24 */ /* 0x000fe4000f8e02ff */
[----:B------:R-:W-:Y:S02]  /*0df0*/  IMAD R10, R10, UR4, RZ ;  /* 0x000000040a0a7c24 */ /* 0x000fe4000f8e02ff */
[----:B0-----:R-:W-:-:S04]  /*0e00*/  IMAD.WIDE.U32 R14, R17, UR4, R18 ;  /* 0x00000004110e7c25 */ /* 0x001fc8000f8e0012 */
[----:B------:R-:W-:Y:S01]  /*0e10*/  IMAD R29, R21, UR5, R16 ;  /* 0x00000005151d7c24 */ /* 0x000fe2000f8e0210 */
[----:B------:R-:W-:Y:S01]  /*0e20*/  IADD3 R15, PT, PT, R15, R27, RZ ;  /* 0x0000001b0f0f7210 */ /* 0x000fe20007ffe0ff */
[----:B------:R-:W-:-:S04]  /*0e30*/  IMAD.WIDE.U32 R16, R21, UR4, R18 ;  /* 0x0000000415107c25 */ /* 0x000fc8000f8e0012 */
[----:B------:R-:W-:Y:S01]  /*0e40*/  IMAD R12, R12, UR4, RZ ;  /* 0x000000040c0c7c24 */ /* 0x000fe2000f8e02ff */
[----:B------:R-:W5:Y:S01]  /*0e50*/  LDG.E R15, desc[UR6][R14.64] ;  /* 0x000000060e0f7981 */ /* 0x000f62000c1e1900 */
[C---:B------:R-:W-:Y:S02]  /*0e60*/  IMAD R31, R33.reuse, UR5, R20 ;  /* 0x00000005211f7c24 */ /* 0x040fe4000f8e0214 */
[----:B------:R-:W-:-:S04]  /*0e70*/  IMAD.WIDE.U32 R20, R33, UR4, R18 ;  /* 0x0000000421147c25 */ /* 0x000fc8000f8e0012 */
[----:B------:R-:W-:Y:S01]  /*0e80*/  IMAD R33, R25, UR5, R10 ;  /* 0x0000000519217c24 */ /* 0x000fe2000f8e020a */
[----:B------:R-:W-:Y:S01]  /*0e90*/  IADD3 R21, PT, PT, R21, R31, RZ ;  /* 0x0000001f15157210 */ /* 0x000fe20007ffe0ff */
[----:B------:R-:W-:-:S04]  /*0ea0*/  IMAD.WIDE.U32 R10, R25, UR4, R18 ;  /* 0x00000004190a7c25 */ /* 0x000fc8000f8e0012 */
[----:B------:R-:W-:Y:S01]  /*0eb0*/  IMAD R25, R13, UR5, R12 ;  /* 0x000000050d197c24 */ /* 0x000fe2000f8e020c */
[----:B------:R-:W-:Y:S01]  /*0ec0*/  IADD3 R11, PT, PT, R11, R33, RZ ;  /* 0x000000210b0b7210 */ /* 0x000fe20007ffe0ff */
[----:B------:R-:W-:Y:S01]  /*0ed0*/  IMAD.WIDE.U32 R12, R13, UR4, R18 ;  /* 0x000000040d0c7c25 */ /* 0x000fe2000f8e0012 */
[----:B------:R-:W5:Y:S03]  /*0ee0*/  LDG.E R21, desc[UR6][R20.64] ;  /* 0x0000000614157981 */ /* 0x000f66000c1e1900 */
[----:B------:R-:W-:Y:S01]  /*0ef0*/  IMAD.IADD R17, R17, 0x1, R29 ;  /* 0x0000000111117824 */ /* 0x000fe200078e021d */
[----:B------:R-:W5:Y:S01]  /*0f00*/  LDG.E R11, desc[UR6][R10.64] ;  /* 0x000000060a0b7981 */ /* 0x000f62000c1e1900 */
[----:B------:R-:W-:-:S04]  /*0f10*/  IMAD.IADD R13, R13, 0x1, R25 ;  /* 0x000000010d0d7824 */ /* 0x000fc800078e0219 */
[----:B------:R-:W5:Y:S04]  /*0f20*/  LDG.E R17, desc[UR6][R16.64] ;  /* 0x0000000610117981 */ /* 0x000f68000c1e1900 */
[----:B------:R-:W5:Y:S01]  /*0f30*/  LDG.E R13, desc[UR6][R12.64] ;  /* 0x000000060c0d7981 */ /* 0x000f62000c1e1900 */
[----:B------:R-:W0:Y:S01]  /*0f40*/  S2UR UR5, SR_CgaCtaId ;  /* 0x00000000000579c3 */ /* 0x000e220000008800 */
[----:B------:R-:W-:Y:S01]  /*0f50*/  UMOV UR4, 0x400 ;  /* 0x0000040000047882 */ /* 0x000fe20000000000 */
[----:B------:R-:W-:Y:S01]  /*0f60*/  IADD3 R25, PT, PT, R2, R22, RZ ;  /* 0x0000001602197210 */ /* 0x000fe20007ffe0ff */
[----:B0-----:R-:W-:-:S06]  /*0f70*/  ULEA UR4, UR5, UR4, 0x18 ;  /* 0x0000000405047291 */ /* 0x001fcc000f8ec0ff */
[----:B------:R-:W-:Y:S02]  /*0f80*/  LEA R8, R25, UR4, 0x2 ;  /* 0x0000000419087c11 */ /* 0x000fe4000f8e10ff */
[----:B------:R-:W-:-:S03]  /*0f90*/  IADD3 R22, PT, PT, R22, 0x8, RZ ;  /* 0x0000000816167810 */ /* 0x000fc60007ffe0ff */
[----:B--2---:R0:W-:Y:S04]  /*0fa0*/  STS [R8+0x4], R9 ;  /* 0x0000040908007388 */ /* 0x0041e80000000800 */
[----:B---3--:R0:W-:Y:S04]  /*0fb0*/  STS [R8], R23 ;  /* 0x0000001708007388 */ /* 0x0081e80000000800 */
[----:B----4-:R0:W-:Y:S04]  /*0fc0*/  STS [R8+0x8], R7 ;  /* 0x0000080708007388 */ /* 0x0101e80000000800 */
[----:B-----5:R0:W-:Y:S04]  /*0fd0*/  STS [R8+0xc], R15 ;  /* 0x00000c0f08007388 */ /* 0x0201e80000000800 */
[----:B------:R0:W-:Y:S04]  /*0fe0*/  STS [R8+0x14], R21 ;  /* 0x0000141508007388 */ /* 0x0001e80000000800 */
[----:B------:R0:W-:Y:S04]  /*0ff0*/  STS [R8+0x18], R11 ;  /* 0x0000180b08007388 */ /* 0x0001e80000000800 */
[----:B------:R0:W-:Y:S04]  /*1000*/  STS [R8+0x10], R17 ;  /* 0x0000101108007388 */ /* 0x0001e80000000800 */
[----:B------:R0:W-:Y:S02]  /*1010*/  STS [R8+0x1c], R13 ;  /* 0x00001c0d08007388 */ /* 0x0001e40000000800 */
.L_x_45:
[----:B------:R-:W-:Y:S05]  /*1020*/  @!P1 BRA `(.L_x_42) ;  /* 0x0000000400009947 */ /* 0x000fea0003800000 */
[----:B------:R-:W-:Y:S02]  /*1030*/  ISETP.GE.U32.AND P0, PT, R24, 0x4, PT ;  /* 0x000000041800780c */ /* 0x000fe40003f06070 */
[----:B------:R-:W-:-:S04]  /*1040*/  LOP3.LUT R6, R4, 0x3, RZ, 0xc0, !PT ;  /* 0x0000000304067812 */ /* 0x000fc800078ec0ff */
[----:B------:R-:W-:-:S07]  /*1050*/  ISETP.NE.AND P1, PT, R6, RZ, PT ;  /* 0x000000ff0600720c */ /* 0x000fce0003f25270 */
[----:B------:R-:W-:Y:S06]  /*1060*/  @!P0 BRA `(.L_x_46) ;  /* 0x00000000009c8947 */ /* 0x000fec0003800000 */
[----:B------:R-:W1:Y:S01]  /*1070*/  LDCU.64 UR4, c[0x0][0x390] ;  /* 0x00007200ff0477ac */ /* 0x000e620008000a00 */
[----:B0-----:R-:W-:-:S04]  /*1080*/  IMAD.IADD R9, R22, 0x1, R5 ;  /* 0x0000000116097824 */ /* 0x001fc800078e0205 */
[C---:B------:R-:W-:Y:S01]  /*1090*/  VIADD R13, R9.reuse, 0x3 ;  /* 0x00000003090d7836 */ /* 0x040fe20000000000 */
[C---:B------:R-:W-:Y:S02]  /*10a0*/  IADD3 R11, PT, PT, R9.reuse, 0x1, RZ ;  /* 0x00000001090b7810 */ /* 0x040fe40007ffe0ff */
[----:B------:R-:W-:Y:S02]  /*10b0*/  IADD3 R15, PT, PT, R9, 0x2, RZ ;  /* 0x00000002090f7810 */ /* 0x000fe40007ffe0ff */
[----:B------:R-:W-:Y:S02]  /*10c0*/  SHF.R.S32.HI R7, RZ, 0x1f, R9 ;  /* 0x0000001fff077819 */ /* 0x000fe40000011409 */
[----:B------:R-:W-:Y:S02]  /*10d0*/  SHF.R.S32.HI R10, RZ, 0x1f, R11 ;  /* 0x0000001fff0a7819 */ /* 0x000fe4000001140b */
[----:B------:R-:W-:Y:S02]  /*10e0*/  SHF.R.S32.HI R12, RZ, 0x1f, R15 ;  /* 0x0000001fff0c7819 */ /* 0x000fe4000001140f */
[----:B------:R-:W-:Y:S01]  /*10f0*/  SHF.R.S32.HI R14, RZ, 0x1f, R13 ;  /* 0x0000001fff0e7819 */ /* 0x000fe2000001140d */
[----:B-1----:R-:W-:-:S02]  /*1100*/  IMAD R8, R7, UR4, RZ ;  /* 0x0000000407087c24 */ /* 0x002fc4000f8e02ff */
[----:B------:R-:W-:Y:S02]  /*1110*/  IMAD R10, R10, UR4, RZ ;  /* 0x000000040a0a7c24 */ /* 0x000fe4000f8e02ff */
[----:B------:R-:W-:Y:S02]  /*1120*/  IMAD R12, R12, UR4, RZ ;  /* 0x000000040c0c7c24 */ /* 0x000fe4000f8e02ff */
[----:B------:R-:W-:Y:S02]  /*1130*/  IMAD R16, R14, UR4, RZ ;  /* 0x000000040e107c24 */ /* 0x000fe4000f8e02ff */
[----:B------:R-:W-:Y:S02]  /*1140*/  IMAD R7, R9, UR5, R8 ;  /* 0x0000000509077c24 */ /* 0x000fe4000f8e0208 */
[----:B------:R-:W-:Y:S02]  /*1150*/  IMAD R17, R11, UR5, R10 ;  /* 0x000000050b117c24 */ /* 0x000fe4000f8e020a */
[----:B------:R-:W-:-:S02]  /*1160*/  IMAD R21, R15, UR5, R12 ;  /* 0x000000050f157c24 */ /* 0x000fc4000f8e020c */
[----:B------:R-:W-:Y:S02]  /*1170*/  IMAD R23, R13, UR5, R16 ;  /* 0x000000050d177c24 */ /* 0x000fe4000f8e0210 */
[----:B------:R-:W-:-:S04]  /*1180*/  IMAD.WIDE.U32 R8, R9, UR4, R18 ;  /* 0x0000000409087c25 */ /* 0x000fc8000f8e0012 */
[----:B------:R-:W-:Y:S01]  /*1190*/  IMAD.WIDE.U32 R10, R11, UR4, R18 ;  /* 0x000000040b0a7c25 */ /* 0x000fe2000f8e0012 */
[----:B------:R-:W-:-:S03]  /*11a0*/  IADD3 R9, PT, PT, R9, R7, RZ ;  /* 0x0000000709097210 */ /* 0x000fc60007ffe0ff */
[--C-:B------:R-:W-:Y:S01]  /*11b0*/  IMAD.WIDE.U32 R12, R13, UR4, R18.reuse ;  /* 0x000000040d0c7c25 */ /* 0x100fe2000f8e0012 */
[----:B------:R-:W-:Y:S01]  /*11c0*/  IADD3 R11, PT, PT, R11, R17, RZ ;  /* 0x000000110b0b7210 */ /* 0x000fe20007ffe0ff */
[----:B------:R-:W2:Y:S02]  /*11d0*/  LDG.E R8, desc[UR6][R8.64] ;  /* 0x0000000608087981 */ /* 0x000ea4000c1e1900 */
[----:B------:R-:W-:Y:S01]  /*11e0*/  IMAD.WIDE.U32 R14, R15, UR4, R18 ;  /* 0x000000040f0e7c25 */ /* 0x000fe2000f8e0012 */
[----:B------:R-:W-:Y:S01]  /*11f0*/  IADD3 R13, PT, PT, R13, R23, RZ ;  /* 0x000000170d0d7210 */ /* 0x000fe20007ffe0ff */
[----:B------:R-:W3:Y:S02]  /*1200*/  LDG.E R10, desc[UR6][R10.64] ;  /* 0x000000060a0a7981 */ /* 0x000ee4000c1e1900 */
[----:B------:R-:W-:Y:S02]  /*1210*/  IMAD.IADD R15, R15, 0x1, R21 ;  /* 0x000000010f0f7824 */ /* 0x000fe400078e0215 */
[----:B------:R-:W4:Y:S04]  /*1220*/  LDG.E R12, desc[UR6][R12.64] ;  /* 0x000000060c0c7981 */ /* 0x000f28000c1e1900 */
[----:B------:R-:W5:Y:S01]  /*1230*/  LDG.E R14, desc[UR6][R14.64] ;  /* 0x000000060e0e7981 */ /* 0x000f62000c1e1900 */
[----:B------:R-:W0:Y:S01]  /*1240*/  S2UR UR5, SR_CgaCtaId ;  /* 0x00000000000579c3 */ /* 0x000e220000008800 */
[----:B------:R-:W-:Y:S01]  /*1250*/  UMOV UR4, 0x400 ;  /* 0x0000040000047882 */ /* 0x000fe20000000000 */
[----:B------:R-:W-:Y:S01]  /*1260*/  IADD3 R7, PT, PT, R2, R22, RZ ;  /* 0x0000001602077210 */ /* 0x000fe20007ffe0ff */
[----:B0-----:R-:W-:-:S06]  /*1270*/  ULEA UR4, UR5, UR4, 0x18 ;  /* 0x0000000405047291 */ /* 0x001fcc000f8ec0ff */
[----:B------:R-:W-:Y:S01]  /*1280*/  LEA R7, R7, UR4, 0x2 ;  /* 0x0000000407077c11 */ /* 0x000fe2000f8e10ff */
[----:B------:R-:W-:-:S04]  /*1290*/  VIADD R22, R22, 0x4 ;  /* 0x0000000416167836 */ /* 0x000fc80000000000 */
[----:B--2---:R1:W-:Y:S04]  /*12a0*/  STS [R7], R8 ;  /* 0x0000000807007388 */ /* 0x0043e80000000800 */
[----:B---3--:R1:W-:Y:S04]  /*12b0*/  STS [R7+0x4], R10 ;  /* 0x0000040a07007388 */ /* 0x0083e80000000800 */
[----:B----4-:R1:W-:Y:S04]  /*12c0*/  STS [R7+0xc], R12 ;  /* 0x00000c0c07007388 */ /* 0x0103e80000000800 */
[----:B-----5:R1:W-:Y:S02]  /*12d0*/  STS [R7+0x8], R14 ;  /* 0x0000080e07007388 */ /* 0x0203e40000000800 */
.L_x_46:
[----:B------:R-:W-:Y:S05]  /*12e0*/  @!P1 BRA `(.L_x_42) ;  /* 0x0000000000509947 */ /* 0x000fea0003800000 */
[----:B------:R-:W2:Y:S01]  /*12f0*/  S2UR UR5, SR_CgaCtaId ;  /* 0x00000000000579c3 */ /* 0x000ea20000008800 */
[----:B------:R-:W-:Y:S01]  /*1300*/  UMOV UR4, 0x400 ;  /* 0x0000040000047882 */ /* 0x000fe20000000000 */
[----:B01----:R-:W-:Y:S01]  /*1310*/  IADD3 R7, PT, PT, R2, R22, RZ ;  /* 0x0000001602077210 */ /* 0x003fe20007ffe0ff */
[----:B------:R-:W-:Y:S01]  /*1320*/  IMAD.IADD R9, R22, 0x1, R5 ;  /* 0x0000000116097824 */ /* 0x000fe200078e0205 */
[----:B------:R-:W-:Y:S01]  /*1330*/  IADD3 R10, PT, PT, -R6, RZ, RZ ;  /* 0x000000ff060a7210 */ /* 0x000fe20007ffe1ff */
[----:B------:R-:W0:Y:S01]  /*1340*/  LDCU.64 UR8, c[0x0][0x390] ;  /* 0x00007200ff0877ac */ /* 0x000e220008000a00 */
[----:B--2---:R-:W-:-:S06]  /*1350*/  ULEA UR4, UR5, UR4, 0x18 ;  /* 0x0000000405047291 */ /* 0x004fcc000f8ec0ff */
[----:B0-----:R-:W-:-:S07]  /*1360*/  LEA R8, R7, UR4, 0x2 ;  /* 0x0000000407087c11 */ /* 0x001fce000f8e10ff */
.L_x_47:
[----:B------:R-:W-:-:S05]  /*1370*/  SHF.R.S32.HI R6, RZ, 0x1f, R9 ;  /* 0x0000001fff067819 */ /* 0x000fca0000011409 */
[----:B------:R-:W-:Y:S02]  /*1380*/  IMAD R12, R6, UR8, RZ ;  /* 0x00000008060c7c24 */ /* 0x000fe4000f8e02ff */
[----:B------:R-:W-:-:S04]  /*1390*/  IMAD.WIDE.U32 R6, R9, UR8, R18 ;  /* 0x0000000809067c25 */ /* 0x000fc8000f8e0012 */
[----:B------:R-:W-:-:S05]  /*13a0*/  IMAD R11, R9, UR9, R12 ;  /* 0x00000009090b7c24 */ /* 0x000fca000f8e020c */
[----:B------:R-:W-:-:S06]  /*13b0*/  IADD3 R7, PT, PT, R7, R11, RZ ;  /* 0x0000000b07077210 */ /* 0x000fcc0007ffe0ff */
[----:B------:R-:W2:Y:S01]  /*13c0*/  LDG.E R7, desc[UR6][R6.64] ;  /* 0x0000000606077981 */ /* 0x000ea2000c1e1900 */
[----:B------:R-:W-:Y:S01]  /*13d0*/  IADD3 R10, PT, PT, R10, 0x1, RZ ;  /* 0x000000010a0a7810 */ /* 0x000fe20007ffe0ff */
[----:B------:R-:W-:-:S03]  /*13e0*/  VIADD R9, R9, 0x1 ;  /* 0x0000000109097836 */ /* 0x000fc60000000000 */
[----:B------:R-:W-:Y:S01]  /*13f0*/  ISETP.NE.AND P0, PT, R10, RZ, PT ;  /* 0x000000ff0a00720c */ /* 0x000fe20003f05270 */
[----:B--2---:R0:W-:Y:S02]  /*1400*/  STS [R8], R7 ;  /* 0x0000000708007388 */ /* 0x0041e40000000800 */
[----:B0-----:R-:W-:-:S10]  /*1410*/  IADD3 R8, PT, PT, R8, 0x4, RZ ;  /* 0x0000000408087810 */ /* 0x001fd40007ffe0ff */
[----:B------:R-:W-:Y:S05]  /*1420*/  @P0 BRA `(.L_x_47) ;  /* 0xfffffffc00d00947 */ /* 0x000fea000383ffff */
.L_x_42:
[----:B------:R-:W2:Y:S01]  /*1430*/  LDC R6, c[0x0][0x3a0] ;  /* 0x0000e800ff067b82 */ /* 0x000ea20000000800 */
[----:B------:R-:W3:Y:S01]  /*1440*/  LDCU.64 UR8, c[0x0][0x398] ;  /* 0x00007300ff0877ac */ /* 0x000ee20008000a00 */
[----:B------:R-:W-:Y:S01]  /*1450*/  BSSY.RECONVERGENT B0, `(.L_x_48) ;  /* 0x000003e000007945 */ /* 0x000fe20003800200 */
[C---:B--2---:R-:W-:Y:S02]  /*1460*/  ISETP.GE.AND P0, PT, R6.reuse, 0x2, PT ;  /* 0x000000020600780c */ /* 0x044fe40003f06270 */
[----:B------:R-:W-:-:S04]  /*1470*/  IADD3 R6, PT, PT, R6, -0x1, RZ ;  /* 0xffffffff06067810 */ /* 0x000fc80007ffe0ff */
[----:B------:R-:W-:-:S13]  /*1480*/  ISETP.GE.OR P0, PT, R5, R6, !P0 ;  /* 0x000000060500720c */ /* 0x000fda0004706670 */
[----:B---3--:R-:W-:Y:S05]  /*1490*/  @P0 BRA `(.L_x_49) ;  /* 0x0000000000e40947 */ /* 0x008fea0003800000 */
[----:B------:R-:W2:Y:S01]  /*14a0*/  S2R R6, SR_CgaCtaId ;  /* 0x0000000000067919 */ /* 0x000ea20000008800 */
[----:B------:R-:W3:Y:S01]  /*14b0*/  LDCU UR4, c[0x0][0x360] ;  /* 0x00006c00ff0477ac */ /* 0x000ee20008000800 */
[----:B01----:R-:W-:Y:S01]  /*14c0*/  MOV R7, 0x400 ;  /* 0x0000040000077802 */ /* 0x003fe20000000f00 */
[----:B------:R-:W-:-:S03]  /*14d0*/  IMAD.MOV.U32 R9, RZ, RZ, 0x1 ;  /* 0x00000001ff097424 */ /* 0x000fc600078e00ff */
[----:B--2---:R-:W-:Y:S01]  /*14e0*/  LEA R7, R6, R7, 0x18 ;  /* 0x0000000706077211 */ /* 0x004fe200078ec0ff */
[----:B---3--:R-:W-:-:S03]  /*14f0*/  IMAD R6, R4, UR4, RZ ;  /* 0x0000000404067c24 */ /* 0x008fc6000f8e02ff */
[----:B------:R-:W-:-:S07]  /*1500*/  LEA R8, R2, R7, 0x2 ;  /* 0x0000000702087211 */ /* 0x000fce00078e10ff */
.L_x_52:
[----:B0-----:R-:W0:Y:S01]  /*1510*/  LDCU UR4, c[0x0][0x3a8] ;  /* 0x00007500ff0477ac */ /* 0x001e220008000800 */
[----:B------:R-:W-:Y:S02]  /*1520*/  IABS R16, R2 ;  /* 0x0000000200107213 */ /* 0x000fe40000000000 */
[----:B------:R-:W-:Y:S02]  /*1530*/  ISETP.GE.AND P2, PT, R2, RZ, PT ;  /* 0x000000ff0200720c */ /* 0x000fe40003f46270 */
[----:B0-----:R-:W-:-:S05]  /*1540*/  MOV R4, UR4 ;  /* 0x0000000400047c02 */ /* 0x001fca0008000f00 */
[----:B------:R-:W-:-:S05]  /*1550*/  IMAD R10, R9, R4, RZ ;  /* 0x00000004090a7224 */ /* 0x000fca00078e02ff */
[-C--:B------:R-:W-:Y:S02]  /*1560*/  IABS R14, R10.reuse ;  /* 0x0000000a000e7213 */ /* 0x080fe40000000000 */
[----:B------:R-:W-:Y:S02]  /*1570*/  IABS R17, R10 ;  /* 0x0000000a00117213 */ /* 0x000fe40000000000 */
[----:B------:R-:W0:Y:S08]  /*1580*/  I2F.RP R11, R14 ;  /* 0x0000000e000b7306 */ /* 0x000e300000209400 */
[----:B0-----:R-:W0:Y:S02]  /*1590*/  MUFU.RCP R11, R11 ;  /* 0x0000000b000b7308 */ /* 0x001e240000001000 */
[----:B0-----:R-:W-:-:S02]  /*15a0*/  VIADD R12, R11, 0xffffffe ;  /* 0x0ffffffe0b0c7836 */ /* 0x001fc40000000000 */
[----:B------:R-:W-:-:S04]  /*15b0*/  IMAD.MOV R11, RZ, RZ, -R17 ;  /* 0x000000ffff0b7224 */ /* 0x000fc800078e0a11 */
[----:B------:R0:W1:Y:S02]  /*15c0*/  F2I.FTZ.U32.TRUNC.NTZ R13, R12 ;  /* 0x0000000c000d7305 */ /* 0x000064000021f000 */
[----:B0-----:R-:W-:Y:S01]  /*15d0*/  HFMA2 R12, -RZ, RZ, 0, 0 ;  /* 0x00000000ff0c7431 */ /* 0x001fe200000001ff */
[----:B-1----:R-:W-:-:S05]  /*15e0*/  IADD3 R15, PT, PT, RZ, -R13, RZ ;  /* 0x8000000dff0f7210 */ /* 0x002fca0007ffe0ff */
[----:B------:R-:W-:-:S04]  /*15f0*/  IMAD R15, R15, R14, RZ ;  /* 0x0000000e0f0f7224 */ /* 0x000fc800078e02ff */
[----:B------:R-:W-:-:S06]  /*1600*/  IMAD.HI.U32 R13, R13, R15, R12 ;  /* 0x0000000f0d0d7227 */ /* 0x000fcc00078e000c */
[----:B------:R-:W-:-:S04]  /*1610*/  IMAD.HI.U32 R13, R13, R16, RZ ;  /* 0x000000100d0d7227 */ /* 0x000fc800078e00ff */
[----:B------:R-:W-:-:S05]  /*1620*/  IMAD R13, R13, R11, R16 ;  /* 0x0000000b0d0d7224 */ /* 0x000fca00078e0210 */
[----:B------:R-:W-:-:S13]  /*1630*/  ISETP.GT.U32.AND P0, PT, R14, R13, PT ;  /* 0x0000000d0e00720c */ /* 0x000fda0003f04070 */
[----:B------:R-:W-:Y:S02]  /*1640*/  @!P0 IADD3 R13, PT, PT, R13, -R14, RZ ;  /* 0x8000000e0d0d8210 */ /* 0x000fe40007ffe0ff */
[----:B------:R-:W-:Y:S02]  /*1650*/  ISETP.NE.AND P0, PT, R10, RZ, PT ;  /* 0x000000ff0a00720c */ /* 0x000fe40003f05270 */
[----:B------:R-:W-:-:S13]  /*1660*/  ISETP.GT.U32.AND P1, PT, R14, R13, PT ;  /* 0x0000000d0e00720c */ /* 0x000fda0003f24070 */
[----:B------:R-:W-:-:S05]  /*1670*/  @!P1 IADD3 R13, PT, PT, R13, -R14, RZ ;  /* 0x8000000e0d0d9210 */ /* 0x000fca0007ffe0ff */
[----:B------:R-:W-:Y:S01]  /*1680*/  @!P2 IMAD.MOV R13, RZ, RZ, -R13 ;  /* 0x000000ffff0da224 */ /* 0x000fe200078e0a0d */
[----:B------:R-:W-:-:S04]  /*1690*/  @!P0 LOP3.LUT R13, RZ, R10, RZ, 0x33, !PT ;  /* 0x0000000aff0d8212 */ /* 0x000fc800078e33ff */
[----:B------:R-:W-:-:S13]  /*16a0*/  ISETP.NE.AND P0, PT, R13, RZ, PT ;  /* 0x000000ff0d00720c */ /* 0x000fda0003f05270 */
[----:B------:R-:W-:Y:S05]  /*16b0*/  @P0 BRA `(.L_x_49) ;  /* 0x00000000005c0947 */ /* 0x000fea0003800000 */
[----:B------:R-:W0:Y:S01]  /*16c0*/  LDC R17, c[0x0][0x3a0] ;  /* 0x0000e800ff117b82 */ /* 0x000e220000000800 */
[----:B------:R-:W-:-:S04]  /*16d0*/  IADD3 R11, PT, PT, R2, R9, RZ ;  /* 0x00000009020b7210 */ /* 0x000fc80007ffe0ff */
[----:B0-----:R-:W-:-:S04]  /*16e0*/  ISETP.GE.AND P0, PT, R11, R17, PT ;  /* 0x000000110b00720c */ /* 0x001fc80003f06270 */
[----:B------:R-:W-:-:S04]  /*16f0*/  ISETP.GE.OR P0, PT, R9, R10, P0 ;  /* 0x0000000a0900720c */ /* 0x000fc80000706670 */
[----:B------:R-:W-:-:S13]  /*1700*/  ISETP.GE.U32.OR P0, PT, R11, R6, P0 ;  /* 0x000000060b00720c */ /* 0x000fda0000706470 */
[----:B------:R-:W-:Y:S05]  /*1710*/  @P0 BRA `(.L_x_50) ;  /* 0x0000000000300947 */ /* 0x000fea0003800000 */
[----:B------:R0:W1:Y:S01]  /*1720*/  LDS R13, [R8] ;  /* 0x00000000080d7984 */ /* 0x0000620000000800 */
[----:B------:R-:W-:-:S05]  /*1730*/  IADD3 R15, PT, PT, R3, R9, RZ ;  /* 0x00000009030f7210 */ /* 0x000fca0007ffe0ff */
[----:B------:R-:W-:-:S05]  /*1740*/  IMAD R12, R15, R4, RZ ;  /* 0x000000040f0c7224 */ /* 0x000fca00078e02ff */
[----:B0-----:R-:W-:-:S07]  /*1750*/  VIMNMX R14, PT, PT, R12, R17, PT ;  /* 0x000000110c0e7248 */ /* 0x001fce0003fe0100 */
.L_x_51:
[C---:B------:R-:W-:Y:S01]  /*1760*/  IMAD R12, R11.reuse, 0x4, R7 ;  /* 0x000000040b0c7824 */ /* 0x040fe200078e0207 */
[----:B------:R-:W-:-:S04]  /*1770*/  IADD3 R11, PT, PT, R11, R9, RZ ;  /* 0x000000090b0b7210 */ /* 0x000fc80007ffe0ff */
[----:B------:R-:W-:Y:S01]  /*1780*/  ISETP.GE.U32.AND P0, PT, R11, R6, PT ;  /* 0x000000060b00720c */ /* 0x000fe20003f06070 */
[----:B------:R-:W1:Y:S01]  /*1790*/  LDS R12, [R12] ;  /* 0x000000000c0c7984 */ /* 0x000e620000000800 */
[----:B------:R-:W-:Y:S01]  /*17a0*/  ISETP.GT.AND P1, PT, R14, R11, PT ;  /* 0x0000000b0e00720c */ /* 0x000fe20003f24270 */
[----:B01----:R-:W-:-:S05]  /*17b0*/  FADD R13, R12, R13 ;  /* 0x0000000d0c0d7221 */ /* 0x003fca0000000000 */
[----:B------:R0:W-:Y:S07]  /*17c0*/  STS [R8], R13 ;  /* 0x0000000d08007388 */ /* 0x0001ee0000000800 */
[----:B------:R-:W-:Y:S05]  /*17d0*/  @!P0 BRA P1, `(.L_x_51) ;  /* 0xfffffffc00e08947 */ /* 0x000fea000083ffff */
.L_x_50:
[----:B------:R-:W-:Y:S01]  /*17e0*/  ISETP.GE.AND P0, PT, R10, R17, PT ;  /* 0x000000110a00720c */ /* 0x000fe20003f06270 */
[----:B------:R-:W-:Y:S05]  /*17f0*/  WARPSYNC.ALL ;  /* 0x0000000000007948 */ /* 0x000fea0003800000 */
[----:B------:R-:W-:Y:S01]  /*1800*/  BAR.SYNC.DEFER_BLOCKING 0x0 ;  /* 0x0000000000007b1d */ /* 0x000fe20000010000 */
[----:B------:R-:W-:-:S06]  /*1810*/  MOV R9, R10 ;  /* 0x0000000a00097202 */ /* 0x000fcc0000000f00 */
[----:B------:R-:W-:Y:S05]  /*1820*/  @!P0 BRA `(.L_x_52) ;  /* 0xfffffffc00388947 */ /* 0x000fea000383ffff */
.L_x_49:
[----:B------:R-:W-:Y:S05]  /*1830*/  BSYNC.RECONVERGENT B0 ;  /* 0x0000000000007941 */ /* 0x000fea0003800200 */
.L_x_48:
[----:B------:R-:W-:-:S13]  /*1840*/  ISETP.GE.AND P0, PT, R4, 0x1, PT ;  /* 0x000000010400780c */ /* 0x000fda0003f06270 */
[----:B------:R-:W-:Y:S05]  /*1850*/  @!P0 EXIT ;  /* 0x000000000000894d */ /* 0x000fea0003800000 */
[----:B01----:R-:W0:Y:S01]  /*1860*/  LDC.64 R14, c[0x0][0x388] ;  /* 0x0000e200ff0e7b82 */ /* 0x003e220000000a00 */
[C---:B------:R-:W-:Y:S01]  /*1870*/  ISETP.GE.U32.AND P0, PT, R4.reuse, 0x8, PT ;  /* 0x000000080400780c */ /* 0x040fe20003f06070 */
[----:B------:R-:W-:Y:S01]  /*1880*/  BSSY.RECONVERGENT B0, `(.L_x_53) ;  /* 0x0000059000007945 */ /* 0x000fe20003800200 */
[----:B------:R-:W-:-:S04]  /*1890*/  LOP3.LUT R3, R4, 0x7, RZ, 0xc0, !PT ;  /* 0x0000000704037812 */ /* 0x000fc800078ec0ff */
[----:B------:R-:W-:Y:S01]  /*18a0*/  ISETP.NE.AND P1, PT, R3, RZ, PT ;  /* 0x000000ff0300720c */ /* 0x000fe20003f25270 */
[----:B0-----:R-:W-:-:S04]  /*18b0*/  IMAD.WIDE.U32 R14, R0, 0x4, R14 ;  /* 0x00000004000e7825 */ /* 0x001fc800078e000e */
[----:B------:R-:W-:Y:S02]  /*18c0*/  IMAD.MOV.U32 R0, RZ, RZ, RZ ;  /* 0x000000ffff007224 */ /* 0x000fe400078e00ff */
[----:B------:R-:W-:Y:S06]  /*18d0*/  @!P0 BRA `(.L_x_54) ;  /* 0x00000004004c8947 */ /* 0x000fec0003800000 */
[----:B------:R-:W0:Y:S01]  /*18e0*/  S2UR UR5, SR_CgaCtaId ;  /* 0x00000000000579c3 */ /* 0x000e220000008800 */
[----:B------:R-:W-:Y:S01]  /*18f0*/  UMOV UR4, 0x400 ;  /* 0x0000040000047882 */ /* 0x000fe20000000000 */
[----:B------:R-:W-:Y:S01]  /*1900*/  LOP3.LUT R0, R4, 0x7ffffff8, RZ, 0xc0, !PT ;  /* 0x7ffffff804007812 */ /* 0x000fe200078ec0ff */
[C---:B------:R-:W-:Y:S01]  /*1910*/  VIADD R7, R5.reuse, 0x5 ;  /* 0x0000000505077836 */ /* 0x040fe20000000000 */
[C---:B------:R-:W-:Y:S01]  /*1920*/  IADD3 R13, PT, PT, R5.reuse, 0x7, RZ ;  /* 0x00000007050d7810 */ /* 0x040fe20007ffe0ff */
[C---:B------:R-:W-:Y:S01]  /*1930*/  VIADD R10, R5.reuse, 0x2 ;  /* 0x00000002050a7836 */ /* 0x040fe20000000000 */
[C---:B------:R-:W-:Y:S01]  /*1940*/  IADD3 R6, PT, PT, R5.reuse, 0x6, RZ ;  /* 0x0000000605067810 */ /* 0x040fe20007ffe0ff */
[----:B------:R-:W-:Y:S01]  /*1950*/  IMAD.MOV R25, RZ, RZ, -R0 ;  /* 0x000000ffff197224 */ /* 0x000fe200078e0a00 */
[C---:B------:R-:W-:Y:S02]  /*1960*/  IADD3 R8, PT, PT, R5.reuse, 0x4, RZ ;  /* 0x0000000405087810 */ /* 0x040fe40007ffe0ff */
[----:B------:R-:W-:-:S02]  /*1970*/  IADD3 R9, PT, PT, R5, 0x3, RZ ;  /* 0x0000000305097810 */ /* 0x000fc40007ffe0ff */
[----:B------:R-:W-:Y:S02]  /*1980*/  IADD3 R11, PT, PT, R5, 0x1, RZ ;  /* 0x00000001050b7810 */ /* 0x000fe40007ffe0ff */
[----:B------:R-:W-:Y:S01]  /*1990*/  MOV R12, R5 ;  /* 0x00000005000c7202 */ /* 0x000fe20000000f00 */
[----:B0-----:R-:W-:-:S06]  /*19a0*/  ULEA UR4, UR5, UR4, 0x18 ;  /* 0x0000000405047291 */ /* 0x001fcc000f8ec0ff */
[----:B------:R-:W-:-:S04]  /*19b0*/  LEA R24, R2, UR4, 0x2 ;  /* 0x0000000402187c11 */ /* 0x000fc8000f8e10ff */
[----:B------:R-:W-:-:S07]  /*19c0*/  IADD3 R24, PT, PT, R24, 0x10, RZ ;  /* 0x0000001018187810 */ /* 0x000fce0007ffe0ff */
.L_x_55:
[----:B-1----:R-:W0:Y:S01]  /*19d0*/  LDS R23, [R24+-0x10] ;  /* 0xfffff00018177984 */ /* 0x002e220000000800 */
[----:B------:R-:W-:Y:S01]  /*19e0*/  SHF.R.S32.HI R17, RZ, 0x1f, R11 ;  /* 0x0000001fff117819 */ /* 0x000fe2000001140b */
[----:B------:R-:W-:Y:S01]  /*19f0*/  IMAD.WIDE.U32 R18, R12, UR8, R14 ;  /* 0x000000080c127c25 */ /* 0x000fe2000f8e000e */
[----:B------:R-:W-:Y:S01]  /*1a00*/  SHF.R.S32.HI R16, RZ, 0x1f, R12 ;  /* 0x0000001fff107819 */ /* 0x000fe2000001140c */
[----:B------:R-:W1:Y:S01]  /*1a10*/  LDS R27, [R24+-0xc] ;  /* 0xfffff400181b7984 */ /* 0x000e620000000800 */
[----:B------:R-:W-:Y:S01]  /*1a20*/  SHF.R.S32.HI R26, RZ, 0x1f, R9 ;  /* 0x0000001fff1a7819 */ /* 0x000fe20000011409 */
[----:B------:R-:W-:Y:S01]  /*1a30*/  IMAD R20, R17, UR8, RZ ;  /* 0x0000000811147c24 */ /* 0x000fe2000f8e02ff */
[----:B------:R-:W-:Y:S01]  /*1a40*/  SHF.R.S32.HI R30, RZ, 0x1f, R10 ;  /* 0x0000001fff1e7819 */ /* 0x000fe2000001140a */
[----:B------:R-:W2:Y:S01]  /*1a50*/  LDS R28, [R24+-0x8] ;  /* 0xfffff800181c7984 */ /* 0x000ea20000000800 */
[----:B------:R-:W-:Y:S01]  /*1a60*/  IMAD R21, R16, UR8, RZ ;  /* 0x0000000810157c24 */ /* 0x000fe2000f8e02ff */
[----:B------:R-:W-:Y:S01]  /*1a70*/  SHF.R.S32.HI R22, RZ, 0x1f, R8 ;  /* 0x0000001fff167819 */ /* 0x000fe20000011408 */
[C---:B------:R-:W-:Y:S01]  /*1a80*/  IMAD R29, R11.reuse, UR9, R20 ;  /* 0x000000090b1d7c24 */ /* 0x040fe2000f8e0214 */
[----:B------:R-:W3:Y:S01]  /*1a90*/  LDS R37, [R24+-0x4] ;  /* 0xfffffc0018257984 */ /* 0x000ee20000000800 */
[----:B------:R-:W-:Y:S01]  /*1aa0*/  IMAD.WIDE.U32 R16, R11, UR8, R14 ;  /* 0x000000080b107c25 */ /* 0x000fe2000f8e000e */
[----:B------:R-:W-:-:S02]  /*1ab0*/  IADD3 R25, PT, PT, R25, 0x8, RZ ;  /* 0x0000000819197810 */ /* 0x000fc40007ffe0ff */
[----:B------:R-:W4:Y:S01]  /*1ac0*/  LDS R35, [R24] ;  /* 0x0000000018237984 */ /* 0x000f220000000800 */
[----:B------:R-:W-:Y:S01]  /*1ad0*/  IMAD R21, R12, UR9, R21 ;  /* 0x000000090c157c24 */ /* 0x000fe2000f8e0215 */
[----:B------:R-:W-:Y:S01]  /*1ae0*/  ISETP.NE.AND P0, PT, R25, RZ, PT ;  /* 0x000000ff1900720c */ /* 0x000fe20003f05270 */
[----:B------:R-:W-:Y:S01]  /*1af0*/  IMAD.IADD R17, R17, 0x1, R29 ;  /* 0x0000000111117824 */ /* 0x000fe200078e021d */
[----:B------:R-:W5:Y:S01]  /*1b00*/  LDS R33, [R24+0x4] ;  /* 0x0000040018217984 */ /* 0x000f620000000800 */
[----:B------:R-:W-:Y:S01]  /*1b10*/  IMAD R30, R30, UR8, RZ ;  /* 0x000000081e1e7c24 */ /* 0x000fe2000f8e02ff */
[----:B------:R-:W-:Y:S01]  /*1b20*/  IADD3 R19, PT, PT, R19, R21, RZ ;  /* 0x0000001513137210 */ /* 0x000fe20007ffe0ff */
[----:B------:R-:W-:Y:S01]  /*1b30*/  IMAD.WIDE.U32 R20, R10, UR8, R14 ;  /* 0x000000080a147c25 */ /* 0x000fe2000f8e000e */
[----:B------:R-:W5:Y:S01]  /*1b40*/  LDS R31, [R24+0x8] ;  /* 0x00000800181f7984 */ /* 0x000f620000000800 */
[----:B------:R-:W-:Y:S02]  /*1b50*/  IADD3 R11, PT, PT, R11, 0x8, RZ ;  /* 0x000000080b0b7810 */ /* 0x000fe40007ffe0ff */
[----:B------:R-:W-:Y:S01]  /*1b60*/  VIADD R12, R12, 0x8 ;  /* 0x000000080c0c7836 */ /* 0x000fe20000000000 */
[----:B------:R0:W5:Y:S02]  /*1b70*/  LDS R29, [R24+0xc] ;  /* 0x00000c00181d7984 */ /* 0x0001640000000800 */
[----:B0-----:R-:W-:-:S02]  /*1b80*/  IADD3 R24, PT, PT, R24, 0x20, RZ ;  /* 0x0000002018187810 */ /* 0x001fc40007ffe0ff */
[----:B------:R0:W-:Y:S04]  /*1b90*/  STG.E desc[UR6][R18.64], R23 ;  /* 0x0000001712007986 */ /* 0x0001e8000c101906 */
[----:B-1----:R1:W-:Y:S01]  /*1ba0*/  STG.E desc[UR6][R16.64], R27 ;  /* 0x0000001b10007986 */ /* 0x0023e2000c101906 */
[----:B0-----:R-:W-:Y:S02]  /*1bb0*/  IMAD R18, R26, UR8, RZ ;  /* 0x000000081a127c24 */ /* 0x001fe4000f8e02ff */
[----:B------:R-:W-:Y:S01]  /*1bc0*/  IMAD R19, R10, UR9, R30 ;  /* 0x000000090a137c24 */ /* 0x000fe2000f8e021e */
[----:B------:R-:W-:Y:S01]  /*1bd0*/  SHF.R.S32.HI R30, RZ, 0x1f, R7 ;  /* 0x0000001fff1e7819 */ /* 0x000fe20000011407 */
[----:B-1----:R-:W-:-:S03]  /*1be0*/  IMAD.WIDE.U32 R26, R9, UR8, R14 ;  /* 0x00000008091a7c25 */ /* 0x002fc6000f8e000e */
[----:B------:R-:W-:Y:S01]  /*1bf0*/  IADD3 R21, PT, PT, R21, R19, RZ ;  /* 0x0000001315157210 */ /* 0x000fe20007ffe0ff */
[C---:B------:R-:W-:Y:S01]  /*1c00*/  IMAD R23, R9.reuse, UR9, R18 ;  /* 0x0000000909177c24 */ /* 0x040fe2000f8e0212 */
[----:B------:R-:W-:Y:S01]  /*1c10*/  IADD3 R9, PT, PT, R9, 0x8, RZ ;  /* 0x0000000809097810 */ /* 0x000fe20007ffe0ff */
[----:B------:R-:W-:Y:S01]  /*1c20*/  IMAD R17, R22, UR8, RZ ;  /* 0x0000000816117c24 */ /* 0x000fe2000f8e02ff */
[----:B------:R-:W-:Y:S01]  /*1c30*/  SHF.R.S32.HI R22, RZ, 0x1f, R13 ;  /* 0x0000001fff167819 */ /* 0x000fe2000001140d */
[----:B------:R-:W-:Y:S01]  /*1c40*/  IMAD R30, R30, UR8, RZ ;  /* 0x000000081e1e7c24 */ /* 0x000fe2000f8e02ff */
[----:B------:R-:W-:Y:S01]  /*1c50*/  IADD3 R27, PT, PT, R27, R23, RZ ;  /* 0x000000171b1b7210 */ /* 0x000fe20007ffe0ff */
[C---:B------:R-:W-:Y:S01]  /*1c60*/  IMAD R18, R8.reuse, UR9, R17 ;  /* 0x0000000908127c24 */ /* 0x040fe2000f8e0211 */
[----:B------:R-:W-:Y:S01]  /*1c70*/  SHF.R.S32.HI R23, RZ, 0x1f, R6 ;  /* 0x0000001fff177819 */ /* 0x000fe20000011406 */
[C---:B------:R-:W-:Y:S01]  /*1c80*/  IMAD.WIDE.U32 R16, R8.reuse, UR8, R14 ;  /* 0x0000000808107c25 */ /* 0x040fe2000f8e000e */
[----:B--2---:R0:W-:Y:S01]  /*1c90*/  STG.E desc[UR6][R20.64], R28 ;  /* 0x0000001c14007986 */ /* 0x0041e2000c101906 */
[----:B------:R-:W-:-:S02]  /*1ca0*/  IADD3 R8, PT, PT, R8, 0x8, RZ ;  /* 0x0000000808087810 */ /* 0x000fc40007ffe0ff */
[----:B------:R-:W-:Y:S01]  /*1cb0*/  IMAD R32, R23, UR8, RZ ;  /* 0x0000000817207c24 */ /* 0x000fe2000f8e02ff */
[----:B---3--:R1:W-:Y:S01]  /*1cc0*/  STG.E desc[UR6][R26.64], R37 ;  /* 0x000000251a007986 */ /* 0x0083e2000c101906 */
[----:B------:R-:W-:Y:S02]  /*1cd0*/  IMAD.IADD R17, R17, 0x1, R18 ;  /* 0x0000000111117824 */ /* 0x000fe400078e0212 */
[----:B------:R-:W-:Y:S02]  /*1ce0*/  IMAD R34, R22, UR8, RZ ;  /* 0x0000000816227c24 */ /* 0x000fe4000f8e02ff */
[C---:B------:R-:W-:Y:S01]  /*1cf0*/  IMAD.WIDE.U32 R18, R7.reuse, UR8, R14 ;  /* 0x0000000807127c25 */ /* 0x040fe2000f8e000e */
[----:B----4-:R1:W-:Y:S03]  /*1d00*/  STG.E desc[UR6][R16.64], R35 ;  /* 0x0000002310007986 */ /* 0x0103e6000c101906 */
[----:B------:R-:W-:-:S02]  /*1d10*/  IMAD R30, R7, UR9, R30 ;  /* 0x00000009071e7c24 */ /* 0x000fc4000f8e021e */
[----:B------:R-:W-:-:S03]  /*1d20*/  IMAD.WIDE.U32 R22, R6, UR8, R14 ;  /* 0x0000000806167c25 */ /* 0x000fc6000f8e000e */
[----:B------:R-:W-:Y:S01]  /*1d30*/  IADD3 R19, PT, PT, R19, R30, RZ ;  /* 0x0000001e13137210 */ /* 0x000fe20007ffe0ff */
[C---:B------:R-:W-:Y:S01]  /*1d40*/  IMAD R32, R6.reuse, UR9, R32 ;  /* 0x0000000906207c24 */ /* 0x040fe2000f8e0220 */
[----:B------:R-:W-:Y:S01]  /*1d50*/  IADD3 R6, PT, PT, R6, 0x8, RZ ;  /* 0x0000000806067810 */ /* 0x000fe20007ffe0ff */
[C---:B------:R-:W-:Y:S02]  /*1d60*/  IMAD R34, R13.reuse, UR9, R34 ;  /* 0x000000090d227c24 */ /* 0x040fe4000f8e0222 */
[----:B0-----:R-:W-:Y:S01]  /*1d70*/  IMAD.WIDE.U32 R20, R13, UR8, R14 ;  /* 0x000000080d147c25 */ /* 0x001fe2000f8e000e */
[----:B------:R-:W-:Y:S01]  /*1d80*/  IADD3 R23, PT, PT, R23, R32, RZ ;  /* 0x0000002017177210 */ /* 0x000fe20007ffe0ff */
[----:B-----5:R1:W-:Y:S01]  /*1d90*/  STG.E desc[UR6][R18.64], R33 ;  /* 0x0000002112007986 */ /* 0x0203e2000c101906 */
[----:B------:R-:W-:Y:S01]  /*1da0*/  IADD3 R13, PT, PT, R13, 0x8, RZ ;  /* 0x000000080d0d7810 */ /* 0x000fe20007ffe0ff */
[----:B------:R-:W-:Y:S02]  /*1db0*/  IMAD.IADD R21, R21, 0x1, R34 ;  /* 0x0000000115157824 */ /* 0x000fe400078e0222 */
[----:B------:R1:W-:Y:S01]  /*1dc0*/  STG.E desc[UR6][R22.64], R31 ;  /* 0x0000001f16007986 */ /* 0x0003e2000c101906 */
[----:B------:R-:W-:-:S02]  /*1dd0*/  VIADD R7, R7, 0x8 ;  /* 0x0000000807077836 */ /* 0x000fc40000000000 */
[----:B------:R-:W-:Y:S01]  /*1de0*/  VIADD R10, R10, 0x8 ;  /* 0x000000080a0a7836 */ /* 0x000fe20000000000 */
[----:B------:R1:W-:Y:S01]  /*1df0*/  STG.E desc[UR6][R20.64], R29 ;  /* 0x0000001d14007986 */ /* 0x0003e2000c101906 */
[----:B------:R-:W-:Y:S05]  /*1e00*/  @P0 BRA `(.L_x_55) ;  /* 0xfffffff800f00947 */ /* 0x000fea000383ffff */
.L_x_54:
[----:B------:R-:W-:Y:S05]  /*1e10*/  BSYNC.RECONVERGENT B0 ;  /* 0x0000000000007941 */ /* 0x000fea0003800200 */
.L_x_53:
[----:B------:R-:W-:Y:S05]  /*1e20*/  @!P1 EXIT ;  /* 0x000000000000994d */ /* 0x000fea0003800000 */
[----:B------:R-:W-:Y:S01]  /*1e30*/  ISETP.GE.U32.AND P0, PT, R3, 0x4, PT ;  /* 0x000000040300780c */ /* 0x000fe20003f06070 */
[----:B------:R-:W-:Y:S01]  /*1e40*/  BSSY.RECONVERGENT B0, `(.L_x_56) ;  /* 0x000002b000007945 */ /* 0x000fe20003800200 */
[----:B-1----:R-:W-:-:S04]  /*1e50*/  LOP3.LUT R20, R4, 0x3, RZ, 0xc0, !PT ;  /* 0x0000000304147812 */ /* 0x002fc800078ec0ff */
[----:B------:R-:W-:-:S07]  /*1e60*/  ISETP.NE.AND P1, PT, R20, RZ, PT ;  /* 0x000000ff1400720c */ /* 0x000fce0003f25270 */
[----:B------:R-:W-:Y:S06]  /*1e70*/  @!P0 BRA `(.L_x_57) ;  /* 0x00000000009c8947 */ /* 0x000fec0003800000 */
[----:B------:R-:W0:Y:S01]  /*1e80*/  S2UR UR5, SR_CgaCtaId ;  /* 0x00000000000579c3 */ /* 0x000e220000008800 */
[----:B------:R-:W-:Y:S01]  /*1e90*/  UMOV UR4, 0x400 ;  /* 0x0000040000047882 */ /* 0x000fe20000000000 */
[----:B------:R-:W-:Y:S01]  /*1ea0*/  IADD3 R3, PT, PT, R2, R0, RZ ;  /* 0x0000000002037210 */ /* 0x000fe20007ffe0ff */
[C---:B------:R-:W-:Y:S01]  /*1eb0*/  IMAD.IADD R7, R0.reuse, 0x1, R5 ;  /* 0x0000000100077824 */ /* 0x040fe200078e0205 */
[----:B------:R-:W-:-:S03]  /*1ec0*/  IADD3 R0, PT, PT, R0, 0x4, RZ ;  /* 0x0000000400007810 */ /* 0x000fc60007ffe0ff */
[C---:B------:R-:W-:Y:S01]  /*1ed0*/  VIADD R19, R7.reuse, 0x3 ;  /* 0x0000000307137836 */ /* 0x040fe20000000000 */
[----:B------:R-:W-:Y:S02]  /*1ee0*/  SHF.R.S32.HI R11, RZ, 0x1f, R7 ;  /* 0x0000001fff0b7819 */ /* 0x000fe40000011407 */
[C---:B------:R-:W-:Y:S02]  /*1ef0*/  IADD3 R13, PT, PT, R7.reuse, 0x1, RZ ;  /* 0x00000001070d7810 */ /* 0x040fe40007ffe0ff */
[----:B------:R-:W-:Y:S02]  /*1f00*/  IADD3 R17, PT, PT, R7, 0x2, RZ ;  /* 0x0000000207117810 */ /* 0x000fe40007ffe0ff */
[----:B------:R-:W-:Y:S02]  /*1f10*/  SHF.R.S32.HI R16, RZ, 0x1f, R19 ;  /* 0x0000001fff107819 */ /* 0x000fe40000011413 */
[----:B------:R-:W-:Y:S01]  /*1f20*/  SHF.R.S32.HI R12, RZ, 0x1f, R17 ;  /* 0x0000001fff0c7819 */ /* 0x000fe20000011411 */
[----:B0-----:R-:W-:-:S06]  /*1f30*/  ULEA UR4, UR5, UR4, 0x18 ;  /* 0x0000000405047291 */ /* 0x001fcc000f8ec0ff */
[----:B------:R-:W-:-:S05]  /*1f40*/  LEA R6, R3, UR4, 0x2 ;  /* 0x0000000403067c11 */ /* 0x000fca000f8e10ff */
[----:B------:R-:W0:Y:S01]  /*1f50*/  LDS R9, [R6] ;  /* 0x0000000006097984 */ /* 0x000e220000000800 */
[----:B------:R-:W1:Y:S03]  /*1f60*/  LDCU.64 UR4, c[0x0][0x398] ;  /* 0x00007300ff0477ac */ /* 0x000e660008000a00 */
[----:B------:R-:W2:Y:S04]  /*1f70*/  LDS R8, [R6+0x4] ;  /* 0x0000040006087984 */ /* 0x000ea80000000800 */
[----:B------:R-:W3:Y:S04]  /*1f80*/  LDS R3, [R6+0x8] ;  /* 0x0000080006037984 */ /* 0x000ee80000000800 */
[----:B------:R4:W5:Y:S01]  /*1f90*/  LDS R10, [R6+0xc] ;  /* 0x00000c00060a7984 */ /* 0x0009620000000800 */
[----:B-1----:R-:W-:Y:S01]  /*1fa0*/  IMAD R18, R11, UR4, RZ ;  /* 0x000000040b127c24 */ /* 0x002fe2000f8e02ff */
[----:B------:R-:W-:Y:S01]  /*1fb0*/  SHF.R.S32.HI R11, RZ, 0x1f, R13 ;  /* 0x0000001fff0b7819 */ /* 0x000fe2000001140d */
[----:B------:R-:W-:-:S02]  /*1fc0*/  IMAD R22, R12, UR4, RZ ;  /* 0x000000040c167c24 */ /* 0x000fc4000f8e02ff */
[----:B------:R-:W-:Y:S02]  /*1fd0*/  IMAD R21, R7, UR5, R18 ;  /* 0x0000000507157c24 */ /* 0x000fe4000f8e0212 */
[----:B------:R-:W-:Y:S02]  /*1fe0*/  IMAD R18, R11, UR4, RZ ;  /* 0x000000040b127c24 */ /* 0x000fe4000f8e02ff */
[----:B------:R-:W-:Y:S02]  /*1ff0*/  IMAD R24, R16, UR4, RZ ;  /* 0x0000000410187c24 */ /* 0x000fe4000f8e02ff */
[----:B----4-:R-:W-:-:S04]  /*2000*/  IMAD.WIDE.U32 R6, R7, UR4, R14 ;  /* 0x0000000407067c25 */ /* 0x010fc8000f8e000e */
[----:B------:R-:W-:Y:S01]  /*2010*/  IMAD R11, R13, UR5, R18 ;  /* 0x000000050d0b7c24 */ /* 0x000fe2000f8e0212 */
[----:B------:R-:W-:Y:S01]  /*2020*/  IADD3 R7, PT, PT, R7, R21, RZ ;  /* 0x0000001507077210 */ /* 0x000fe20007ffe0ff */
[----:B------:R-:W-:-:S04]  /*2030*/  IMAD.WIDE.U32 R12, R13, UR4, R14 ;  /* 0x000000040d0c7c25 */ /* 0x000fc8000f8e000e */
[----:B------:R-:W-:Y:S01]  /*2040*/  IMAD R23, R17, UR5, R22 ;  /* 0x0000000511177c24 */ /* 0x000fe2000f8e0216 */
[----:B------:R-:W-:Y:S01]  /*2050*/  IADD3 R13, PT, PT, R13, R11, RZ ;  /* 0x0000000b0d0d7210 */ /* 0x000fe20007ffe0ff */
[----:B------:R-:W-:Y:S01]  /*2060*/  IMAD R25, R19, UR5, R24 ;  /* 0x0000000513197c24 */ /* 0x000fe2000f8e0218 */
[----:B0-----:R0:W-:Y:S01]  /*2070*/  STG.E desc[UR6][R6.64], R9 ;  /* 0x0000000906007986 */ /* 0x0011e2000c101906 */
[----:B------:R-:W-:-:S03]  /*2080*/  IMAD.WIDE.U32 R16, R17, UR4, R14 ;  /* 0x0000000411107c25 */ /* 0x000fc6000f8e000e */
[----:B--2---:R0:W-:Y:S01]  /*2090*/  STG.E desc[UR6][R12.64], R8 ;  /* 0x000000080c007986 */ /* 0x0041e2000c101906 */
[----:B------:R-:W-:-:S04]  /*20a0*/  IMAD.WIDE.U32 R18, R19, UR4, R14 ;  /* 0x0000000413127c25 */ /* 0x000fc8000f8e000e */
[----:B------:R-:W-:Y:S01]  /*20b0*/  IMAD.IADD R17, R17, 0x1, R23 ;  /* 0x0000000111117824 */ /* 0x000fe200078e0217 */
[----:B------:R-:W-:-:S04]  /*20c0*/  IADD3 R19, PT, PT, R19, R25, RZ ;  /* 0x0000001913137210 */ /* 0x000fc80007ffe0ff */
[----:B---3--:R0:W-:Y:S04]  /*20d0*/  STG.E desc[UR6][R16.64], R3 ;  /* 0x0000000310007986 */ /* 0x0081e8000c101906 */
[----:B-----5:R0:W-:Y:S02]  /*20e0*/  STG.E desc[UR6][R18.64], R10 ;  /* 0x0000000a12007986 */ /* 0x0201e4000c101906 */
.L_x_57:
[----:B------:R-:W-:Y:S05]  /*20f0*/  BSYNC.RECONVERGENT B0 ;  /* 0x0000000000007941 */ /* 0x000fea0003800200 */
.L_x_56:
[----:B------:R-:W-:Y:S05]  /*2100*/  @!P1 EXIT ;  /* 0x000000000000994d */ /* 0x000fea0003800000 */
[----:B------:R-:W-:Y:S01]  /*2110*/  ISETP.NE.AND P0, PT, R20, 0x1, PT ;  /* 0x000000011400780c */ /* 0x000fe20003f05270 */
[----:B------:R-:W-:Y:S01]  /*2120*/  BSSY.RECONVERGENT B0, `(.L_x_58) ;  /* 0x000001b000007945 */ /* 0x000fe20003800200 */
[----:B------:R-:W-:-:S04]  /*2130*/  LOP3.LUT R4, R4, 0x1, RZ, 0xc0, !PT ;  /* 0x0000000104047812 */ /* 0x000fc800078ec0ff */
[----:B------:R-:W-:-:S07]  /*2140*/  ISETP.NE.U32.AND P1, PT, R4, 0x1, PT ;  /* 0x000000010400780c */ /* 0x000fce0003f25070 */
[----:B------:R-:W-:Y:S06]  /*2150*/  @!P0 BRA `(.L_x_59) ;  /* 0x00000000005c8947 */ /* 0x000fec0003800000 */
[----:B------:R-:W1:Y:S01]  /*2160*/  S2UR UR5, SR_CgaCtaId ;  /* 0x00000000000579c3 */ /* 0x000e620000008800 */
[----:B------:R-:W-:Y:S01]  /*2170*/  UMOV UR4, 0x400 ;  /* 0x0000040000047882 */ /* 0x000fe20000000000 */
[----:B0-----:R-:W-:Y:S01]  /*2180*/  IMAD.IADD R3, R2, 0x1, R0 ;  /* 0x0000000102037824 */ /* 0x001fe200078e0200 */
[C---:B------:R-:W-:Y:S02]  /*2190*/  IADD3 R7, PT, PT, R0.reuse, R5, RZ ;  /* 0x0000000500077210 */ /* 0x040fe40007ffe0ff */
[----:B------:R-:W-:Y:S02]  /*21a0*/  IADD3 R0, PT, PT, R0, 0x2, RZ ;  /* 0x0000000200007810 */ /* 0x000fe40007ffe0ff */
[----:B------:R-:W-:-:S04]  /*21b0*/  IADD3 R9, PT, PT, R7, 0x1, RZ ;  /* 0x0000000107097810 */ /* 0x000fc80007ffe0ff */
[----:B------:R-:W-:Y:S01]  /*21c0*/  SHF.R.S32.HI R8, RZ, 0x1f, R9 ;  /* 0x0000001fff087819 */ /* 0x000fe20000011409 */
[----:B-1----:R-:W-:-:S06]  /*21d0*/  ULEA UR4, UR5, UR4, 0x18 ;  /* 0x0000000405047291 */ /* 0x002fcc000f8ec0ff */
[----:B------:R-:W-:Y:S02]  /*21e0*/  LEA R4, R3, UR4, 0x2 ;  /* 0x0000000403047c11 */ /* 0x000fe4000f8e10ff */
[----:B------:R-:W-:-:S03]  /*21f0*/  SHF.R.S32.HI R3, RZ, 0x1f, R7 ;  /* 0x0000001fff037819 */ /* 0x000fc60000011407 */
[----:B------:R-:W0:Y:S01]  /*2200*/  LDS R11, [R4] ;  /* 0x00000000040b7984 */ /* 0x000e220000000800 */
[----:B------:R-:W1:Y:S03]  /*2210*/  LDCU.64 UR4, c[0x0][0x398] ;  /* 0x00007300ff0477ac */ /* 0x000e660008000a00 */
[----:B------:R-:W2:Y:S01]  /*2220*/  LDS R13, [R4+0x4] ;  /* 0x00000400040d7984 */ /* 0x000ea20000000800 */
[----:B-1----:R-:W-:Y:S02]  /*2230*/  IMAD R6, R3, UR4, RZ ;  /* 0x0000000403067c24 */ /* 0x002fe4000f8e02ff */
[----:B------:R-:W-:Y:S02]  /*2240*/  IMAD R8, R8, UR4, RZ ;  /* 0x0000000408087c24 */ /* 0x000fe4000f8e02ff */
[----:B------:R-:W-:Y:S02]  /*2250*/  IMAD R3, R7, UR5, R6 ;  /* 0x0000000507037c24 */ /* 0x000fe4000f8e0206 */
[----:B------:R-:W-:-:S02]  /*2260*/  IMAD R17, R9, UR5, R8 ;  /* 0x0000000509117c24 */ /* 0x000fc4000f8e0208 */
[----:B------:R-:W-:-:S04]  /*2270*/  IMAD.WIDE.U32 R6, R7, UR4, R14 ;  /* 0x0000000407067c25 */ /* 0x000fc8000f8e000e */
[----:B------:R-:W-:-:S04]  /*2280*/  IMAD.WIDE.U32 R8, R9, UR4, R14 ;  /* 0x0000000409087c25 */ /* 0x000fc8000f8e000e */
[----:B------:R-:W-:Y:S01]  /*2290*/  IMAD.IADD R7, R7, 0x1, R3 ;  /* 0x0000000107077824 */ /* 0x000fe200078e0203 */
[----:B------:R-:W-:-:S04]  /*22a0*/  IADD3 R9, PT, PT, R9, R17, RZ ;  /* 0x0000001109097210 */ /* 0x000fc80007ffe0ff */
[----:B0-----:R1:W-:Y:S04]  /*22b0*/  STG.E desc[UR6][R6.64], R11 ;  /* 0x0000000b06007986 */ /* 0x0013e8000c101906 */
[----:B--2---:R1:W-:Y:S02]  /*22c0*/  STG.E desc[UR6][R8.64], R13 ;  /* 0x0000000d08007986 */ /* 0x0043e4000c101906 */
.L_x_59:
[----:B------:R-:W-:Y:S05]  /*22d0*/  BSYNC.RECONVERGENT B0 ;  /* 0x0000000000007941 */ /* 0x000fea0003800200 */
.L_x_58:
[----:B------:R-:W-:Y:S05]  /*22e0*/  @P1 EXIT ;  /* 0x000000000000194d */ /* 0x000fea0003800000 */
[----:B------:R-:W2:Y:S01]  /*22f0*/  S2UR UR5, SR_CgaCtaId ;  /* 0x00000000000579c3 */ /* 0x000ea20000008800 */
[----:B------:R-:W-:Y:S01]  /*2300*/  UMOV UR4, 0x400 ;  /* 0x0000040000047882 */ /* 0x000fe20000000000 */
[----:B------:R-:W-:Y:S01]  /*2310*/  IMAD.IADD R2, R2, 0x1, R0 ;  /* 0x0000000102027824 */ /* 0x000fe200078e0200 */
[----:B------:R-:W-:-:S04]  /*2320*/  IADD3 R5, PT, PT, R0, R5, RZ ;  /* 0x0000000500057210 */ /* 0x000fc80007ffe0ff */
[----:B------:R-:W-:Y:S01]  /*2330*/  SHF.R.S32.HI R0, RZ, 0x1f, R5 ;  /* 0x0000001fff007819 */ /* 0x000fe20000011405 */
[----:B--2---:R-:W-:-:S06]  /*2340*/  ULEA UR4, UR5, UR4, 0x18 ;  /* 0x0000000405047291 */ /* 0x004fcc000f8ec0ff */
[----:B------:R-:W-:-:S05]  /*2350*/  LEA R2, R2, UR4, 0x2 ;  /* 0x0000000402027c11 */ /* 0x000fca000f8e10ff */
[----:B0-----:R-:W0:Y:S01]  /*2360*/  LDS R3, [R2] ;  /* 0x0000000002037984 */ /* 0x001e220000000800 */
[----:B------:R-:W2:Y:S02]  /*2370*/  LDCU.64 UR4, c[0x0][0x398] ;  /* 0x00007300ff0477ac */ /* 0x000ea40008000a00 */
[----:B--2---:R-:W-:Y:S02]  /*2380*/  IMAD R0, R0, UR4, RZ ;  /* 0x0000000400007c24 */ /* 0x004fe4000f8e02ff */
[----:B------:R-:W-:-:S04]  /*2390*/  IMAD.WIDE.U32 R14, R5, UR4, R14 ;  /* 0x00000004050e7c25 */ /* 0x000fc8000f8e000e */
[----:B------:R-:W-:-:S05]  /*23a0*/  IMAD R5, R5, UR5, R0 ;  /* 0x0000000505057c24 */ /* 0x000fca000f8e0200 */
[----:B------:R-:W-:-:S05]  /*23b0*/  IADD3 R15, PT, PT, R15, R5, RZ ;  /* 0x000000050f0f7210 */ /* 0x000fca0007ffe0ff */
[----:B0-----:R-:W-:Y:S01]  /*23c0*/  STG.E desc[UR6][R14.64], R3 ;  /* 0x000000030e007986 */ /* 0x001fe2000c101906 */
[----:B------:R-:W-:Y:S05]  /*23d0*/  EXIT ;  /* 0x000000000000794d */ /* 0x000fea0003800000 */
.L_x_60:
        /* <DEDUP_REMOVED lines=10> */
.L_x_69:


//--------------------- .text._Z14blank_functionv --------------------------
	.section	.text._Z14blank_functionv,"ax",@progbits
	.align	128
        .global         _Z14blank_functionv
        .type           _Z14blank_functionv,@function
        .size           _Z14blank_functionv,(.L_x_70 - _Z14blank_functionv)
        .other          _Z14blank_functionv,@"STO_CUDA_ENTRY STV_DEFAULT"
_Z14blank_functionv:
.text._Z14blank_functionv:
[----:B------:R-:W-:Y:S01]  /*0000*/  LDC R1, c[0x0][0x37c] ;  /* 0x0000df00ff017b82 */ /* 0x000fe20000000800 */
[----:B------:R-:W-:Y:S05]  /*0010*/  EXIT ;  /* 0x000000000000794d */ /* 0x000fea0003800000 */
.L_x_61:
        /* <DEDUP_REMOVED lines=14> */
.L_x_70:


//--------------------- .nv.shared._Z12computeNormsPfmS_S_iii --------------------------
	.section	.nv.shared._Z12computeNormsPfmS_S_iii,"aw",@nobits
	.sectionflags	@""
	.align	16
	.zero		1024


//--------------------- .nv.shared.reserved.0     --------------------------
	.section	.nv.shared.reserved.0,"aw",@nobits
	.weak		__nv_reservedSMEM_offset_0_alias
	.size		__nv_reservedSMEM_offset_0_alias, 0, 64
	.other		__nv_reservedSMEM_offset_0_alias,@"STO_CUDA_RESERVED_SHARED STV_DEFAULT"
__nv_reservedSMEM_offset_0_alias:
	.zero		0
	.zero		64


//--------------------- .nv.shared._Z22computeVarianceSquaresPfmS_iii --------------------------
	.section	.nv.shared._Z22computeVarianceSquaresPfmS_iii,"aw",@nobits
	.sectionflags	@""
	.align	16
	.zero		1024


//--------------------- .nv.shared._Z16computeFinalSumsPfmiiiiS_ --------------------------
	.section	.nv.shared._Z16computeFinalSumsPfmiiiiS_,"aw",@nobits
	.sectionflags	@""
	.align	16
	.zero		1024


//--------------------- .nv.shared._Z11computeSumsPfS_mmiiii --------------------------
	.section	.nv.shared._Z11computeSumsPfS_mmiiii,"aw",@nobits
	.sectionflags	@""
	.align	16
	.zero		1024


//--------------------- .nv.shared._Z14blank_functionv --------------------------
	.section	.nv.shared._Z14blank_functionv,"aw",@nobits
	.sectionflags	@""
	.align	16
	.zero		1024


//--------------------- .nv.constant0._Z12computeNormsPfmS_S_iii --------------------------
	.section	.nv.constant0._Z12computeNormsPfmS_S_iii,"a",@progbits
	.sectionflags	@""
	.align	4
.nv.constant0._Z12computeNormsPfmS_S_iii:
	.zero		940


//--------------------- .nv.constant0._Z22computeVarianceSquaresPfmS_iii --------------------------
	.section	.nv.constant0._Z22computeVarianceSquaresPfmS_iii,"a",@progbits
	.sectionflags	@""
	.align	4
.nv.constant0._Z22computeVarianceSquaresPfmS_iii:
	.zero		932


//--------------------- .nv.constant0._Z16computeFinalSumsPfmiiiiS_ --------------------------
	.section	.nv.constant0._Z16computeFinalSumsPfmiiiiS_,"a",@progbits
	.sectionflags	@""
	.align	4
.nv.constant0._Z16computeFinalSumsPfmiiiiS_:
	.zero		936


//--------------------- .nv.constant0._Z11computeSumsPfS_mmiiii --------------------------
	.section	.nv.constant0._Z11computeSumsPfS_mmiiii,"a",@progbits
	.sectionflags	@""
	.align	4
.nv.constant0._Z11computeSumsPfS_mmiiii:
	.zero		944


//--------------------- .nv.constant0._Z14blank_functionv --------------------------
	.section	.nv.constant0._Z14blank_functionv,"a",@progbits
	.sectionflags	@""
	.align	4
.nv.constant0._Z14blank_functionv:
	.zero		896


//--------------------- SYMBOLS --------------------------

	.type		.nv.reservedSmem.offset0,@object
	.size		.nv.reservedSmem.offset0,0x4
	.type		.nv.reservedSmem.cap,@object
	.size		.nv.reservedSmem.cap,0x4
